	.target	sm_90a

	.elftype	@"ET_EXEC"


//--------------------- .note.nv.tkinfo           --------------------------
	.section	.note.nv.tkinfo,"",@"SHT_NOTE"
	.sectionflags	@"SHF_NOTE_NV_TKINFO"
	.tkinfo
        /*0018*/ 	.word	0x00000002
        /*0030*/ 	.string	""
        /*0030*/ 	.string	"ptxas"
        /*0030*/ 	.string	"Cuda compilation tools, release 13.0, V13.0.88"
        /*0030*/ 	.string	"Build cuda_13.0.r13.0/compiler.36424714_0"
        /*0030*/ 	.string	"-arch sm_90a -m 64 "



//--------------------- .note.nv.cuinfo           --------------------------
	.section	.note.nv.cuinfo,"",@"SHT_NOTE"
	.sectionflags	@"SHF_NOTE_NV_CUINFO"
        /*0018*/ 	.short	0x0002
        /*001a*/ 	.short	0x005a
        /*001c*/ 	.short	0x0082
	.zero		2


//--------------------- .nv.info                  --------------------------
	.section	.nv.info,"",@"SHT_CUDA_INFO"
	.align	4


	//----- nvinfo : EIATTR_REGCOUNT
	.align		4
        /*0000*/ 	.byte	0x04, 0x2f
        /*0002*/ 	.short	(.L_12 - .L_11)
	.align		4
.L_11:
        /*0004*/ 	.word	index@(_ZN7cutlass13device_kernelINS_4gemm6kernel13GemmUniversalIN4cute5tupleIJiiiiEEENS1_10collective13CollectiveMmaINS1_37MainloopSm90TmaGmmaWarpSpecializedFP8ILi28ENS5_IJNS4_1CILi1EEESB_SB_EEENS1_35KernelTmaWarpSpecializedCooperativeEEENS5_IJNSA_ILi128EEESF_NSA_ILi32EEEEEENS_12float_e5m2_tENS5_IJlSB_lEEENS_12float_e4m3_tESJ_NS4_8TiledMMAINS4_8MMA_AtomIJNS4_4SM904GMMA31MMA_64x128x32_F32E5M2E4M3_SS_TNILNSO_7ScaleInE1ELSQ_1EEEEEENS4_6LayoutINS5_IJNSA_ILi2EEESB_SB_EEENS5_IJSB_NSA_ILi0EEESW_EEEEENS5_IJNS4_10UnderscoreESZ_SZ_EEEEENS4_13SM90_TMA_LOADENS4_14ComposedLayoutINS4_7SwizzleILi1ELi4ELi3EEENS4_18smem_ptr_flag_bitsILi8EEENST_INS5_IJNSA_ILi8EEESG_EEENS5_IJSG_SB_EEEEEEEvNS4_8identityES12_S1C_vS1D_EENS_8epilogue10collective6detail29Sm90TmaWarpSpecializedAdapterINS1G_15DefaultEpilogueISI_SJ_SJ_NS1F_6thread17LinearCombinationISI_Li1EffLNS1K_9ScaleType4KindE0ELNS_15FloatRoundStyleE2ESI_EENS1_15EpilogueDefaultEEEEEvvEEEEvNT_6ParamsE)
        /*0008*/ 	.word	0x000000a8


	//----- nvinfo : EIATTR_FRAME_SIZE
	.align		4
.L_12:
        /*000c*/ 	.byte	0x04, 0x11
        /*000e*/ 	.short	(.L_14 - .L_13)
	.align		4
.L_13:
        /*0010*/ 	.word	index@(_ZN7cutlass13device_kernelINS_4gemm6kernel13GemmUniversalIN4cute5tupleIJiiiiEEENS1_10collective13CollectiveMmaINS1_37MainloopSm90TmaGmmaWarpSpecializedFP8ILi28ENS5_IJNS4_1CILi1EEESB_SB_EEENS1_35KernelTmaWarpSpecializedCooperativeEEENS5_IJNSA_ILi128EEESF_NSA_ILi32EEEEEENS_12float_e5m2_tENS5_IJlSB_lEEENS_12float_e4m3_tESJ_NS4_8TiledMMAINS4_8MMA_AtomIJNS4_4SM904GMMA31MMA_64x128x32_F32E5M2E4M3_SS_TNILNSO_7ScaleInE1ELSQ_1EEEEEENS4_6LayoutINS5_IJNSA_ILi2EEESB_SB_EEENS5_IJSB_NSA_ILi0EEESW_EEEEENS5_IJNS4_10UnderscoreESZ_SZ_EEEEENS4_13SM90_TMA_LOADENS4_14ComposedLayoutINS4_7SwizzleILi1ELi4ELi3EEENS4_18smem_ptr_flag_bitsILi8EEENST_INS5_IJNSA_ILi8EEESG_EEENS5_IJSG_SB_EEEEEEEvNS4_8identityES12_S1C_vS1D_EENS_8epilogue10collective6detail29Sm90TmaWarpSpecializedAdapterINS1G_15DefaultEpilogueISI_SJ_SJ_NS1F_6thread17LinearCombinationISI_Li1EffLNS1K_9ScaleType4KindE0ELNS_15FloatRoundStyleE2ESI_EENS1_15EpilogueDefaultEEEEEvvEEEEvNT_6ParamsE)
        /*0014*/ 	.word	0x00000000


	//----- nvinfo : EIATTR_MIN_STACK_SIZE
	.align		4
.L_14:
        /*0018*/ 	.byte	0x04, 0x12
        /*001a*/ 	.short	(.L_16 - .L_15)
	.align		4
.L_15:
        /*001c*/ 	.word	index@(_ZN7cutlass13device_kernelINS_4gemm6kernel13GemmUniversalIN4cute5tupleIJiiiiEEENS1_10collective13CollectiveMmaINS1_37MainloopSm90TmaGmmaWarpSpecializedFP8ILi28ENS5_IJNS4_1CILi1EEESB_SB_EEENS1_35KernelTmaWarpSpecializedCooperativeEEENS5_IJNSA_ILi128EEESF_NSA_ILi32EEEEEENS_12float_e5m2_tENS5_IJlSB_lEEENS_12float_e4m3_tESJ_NS4_8TiledMMAINS4_8MMA_AtomIJNS4_4SM904GMMA31MMA_64x128x32_F32E5M2E4M3_SS_TNILNSO_7ScaleInE1ELSQ_1EEEEEENS4_6LayoutINS5_IJNSA_ILi2EEESB_SB_EEENS5_IJSB_NSA_ILi0EEESW_EEEEENS5_IJNS4_10UnderscoreESZ_SZ_EEEEENS4_13SM90_TMA_LOADENS4_14ComposedLayoutINS4_7SwizzleILi1ELi4ELi3EEENS4_18smem_ptr_flag_bitsILi8EEENST_INS5_IJNSA_ILi8EEESG_EEENS5_IJSG_SB_EEEEEEEvNS4_8identityES12_S1C_vS1D_EENS_8epilogue10collective6detail29Sm90TmaWarpSpecializedAdapterINS1G_15DefaultEpilogueISI_SJ_SJ_NS1F_6thread17LinearCombinationISI_Li1EffLNS1K_9ScaleType4KindE0ELNS_15FloatRoundStyleE2ESI_EENS1_15EpilogueDefaultEEEEEvvEEEEvNT_6ParamsE)
        /*0020*/ 	.word	0x00000000
.L_16:


//--------------------- .nv.compat                --------------------------
	.section	.nv.compat,"",@"SHT_CUDA_COMPAT_INFO"
	.align	4
        /*0000*/ 	.byte	0x02, 0x09, 0x01, 0x00, 0x02, 0x02, 0x04, 0x00, 0x02, 0x05, 0x05, 0x00, 0x03, 0x07, 0x01, 0x01
        /*0010*/ 	.byte	0x02, 0x03, 0x01, 0x00, 0x02, 0x06, 0x01, 0x00, 0x04, 0x0b, 0x08, 0x00, 0x00, 0x00, 0x00, 0x00
        /*0020*/ 	.byte	0x00, 0x00, 0x00, 0x00


//--------------------- .nv.info._ZN7cutlass13device_kernelINS_4gemm6kernel13GemmUniversalIN4cute5tupleIJiiiiEEENS1_10collective13CollectiveMmaINS1_37MainloopSm90TmaGmmaWarpSpecializedFP8ILi28ENS5_IJNS4_1CILi1EEESB_SB_EEENS1_35KernelTmaWarpSpecializedCooperativeEEENS5_IJNSA_ILi128EEESF_NSA_ILi32EEEEEENS_12float_e5m2_tENS5_IJlSB_lEEENS_12float_e4m3_tESJ_NS4_8TiledMMAINS4_8MMA_AtomIJNS4_4SM904GMMA31MMA_64x128x32_F32E5M2E4M3_SS_TNILNSO_7ScaleInE1ELSQ_1EEEEEENS4_6LayoutINS5_IJNSA_ILi2EEESB_SB_EEENS5_IJSB_NSA_ILi0EEESW_EEEEENS5_IJNS4_10UnderscoreESZ_SZ_EEEEENS4_13SM90_TMA_LOADENS4_14ComposedLayoutINS4_7SwizzleILi1ELi4ELi3EEENS4_18smem_ptr_flag_bitsILi8EEENST_INS5_IJNSA_ILi8EEESG_EEENS5_IJSG_SB_EEEEEEEvNS4_8identityES12_S1C_vS1D_EENS_8epilogue10collective6detail29Sm90TmaWarpSpecializedAdapterINS1G_15DefaultEpilogueISI_SJ_SJ_NS1F_6thread17LinearCombinationISI_Li1EffLNS1K_9ScaleType4KindE0ELNS_15FloatRoundStyleE2ESI_EENS1_15EpilogueDefaultEEEEEvvEEEEvNT_6ParamsE --------------------------
	.section	.nv.info._ZN7cutlass13device_kernelINS_4gemm6kernel13GemmUniversalIN4cute5tupleIJiiiiEEENS1_10collective13CollectiveMmaINS1_37MainloopSm90TmaGmmaWarpSpecializedFP8ILi28ENS5_IJNS4_1CILi1EEESB_SB_EEENS1_35KernelTmaWarpSpecializedCooperativeEEENS5_IJNSA_ILi128EEESF_NSA_ILi32EEEEEENS_12float_e5m2_tENS5_IJlSB_lEEENS_12float_e4m3_tESJ_NS4_8TiledMMAINS4_8MMA_AtomIJNS4_4SM904GMMA31MMA_64x128x32_F32E5M2E4M3_SS_TNILNSO_7ScaleInE1ELSQ_1EEEEEENS4_6LayoutINS5_IJNSA_ILi2EEESB_SB_EEENS5_IJSB_NSA_ILi0EEESW_EEEEENS5_IJNS4_10UnderscoreESZ_SZ_EEEEENS4_13SM90_TMA_LOADENS4_14ComposedLayoutINS4_7SwizzleILi1ELi4ELi3EEENS4_18smem_ptr_flag_bitsILi8EEENST_INS5_IJNSA_ILi8EEESG_EEENS5_IJSG_SB_EEEEEEEvNS4_8identityES12_S1C_vS1D_EENS_8epilogue10collective6detail29Sm90TmaWarpSpecializedAdapterINS1G_15DefaultEpilogueISI_SJ_SJ_NS1F_6thread17LinearCombinationISI_Li1EffLNS1K_9ScaleType4KindE0ELNS_15FloatRoundStyleE2ESI_EENS1_15EpilogueDefaultEEEEEvvEEEEvNT_6ParamsE,"",@"SHT_CUDA_INFO"
	.sectionflags	@""
	.align	4


	//----- nvinfo : EIATTR_CUDA_API_VERSION
	.align		4
        /*0000*/ 	.byte	0x04, 0x37
        /*0002*/ 	.short	(.L_18 - .L_17)
.L_17:
        /*0004*/ 	.word	0x00000082


	//----- nvinfo : EIATTR_KPARAM_INFO
	.align		4
.L_18:
        /*0008*/ 	.byte	0x04, 0x17
        /*000a*/ 	.short	(.L_20 - .L_19)
.L_19:
        /*000c*/ 	.word	0x00000000
        /*0010*/ 	.short	0x0000
        /*0012*/ 	.short	0x0070
        /*0014*/ 	.byte	0x00, 0xf0, 0x01, 0x10


	//----- nvinfo : EIATTR_SPARSE_MMA_MASK
	.align		4
.L_20:
        /*0018*/ 	.byte	0x03, 0x50
        /*001a*/ 	.short	0x0000


	//----- nvinfo : EIATTR_MAXREG_COUNT
	.align		4
        /*001c*/ 	.byte	0x03, 0x1b
        /*001e*/ 	.short	0x00a8


	//----- nvinfo : EIATTR_NUM_BARRIERS
	.align		4
        /*0020*/ 	.byte	0x02, 0x4c
        /*0022*/ 	.byte	0x01
	.zero		1


	//----- nvinfo : EIATTR_MERCURY_ISA_VERSION
	.align		4
        /*0024*/ 	.byte	0x03, 0x5f
        /*0026*/ 	.short	0x0101


	//----- nvinfo : EIATTR_INT_WARP_WIDE_INSTR_OFFSETS
	.align		4
        /*0028*/ 	.byte	0x04, 0x31
        /*002a*/ 	.short	(.L_22 - .L_21)


	//   ....[0]....
.L_21:
        /*002c*/ 	.word	0x00000700


	//   ....[1]....
        /*0030*/ 	.word	0x00000710


	//   ....[2]....
        /*0034*/ 	.word	0x00000800


	//----- nvinfo : EIATTR_COOP_GROUP_MASK_REGIDS
	.align		4
.L_22:
        /*0038*/ 	.byte	0x04, 0x29
        /*003a*/ 	.short	(.L_24 - .L_23)


	//   ....[0]....
.L_23:
        /*003c*/ 	.word	0xffffffff


	//   ....[1]....
        /*0040*/ 	.word	0xffffffff


	//   ....[2]....
        /*0044*/ 	.word	0xffffffff


	//   ....[3]....
        /*0048*/ 	.word	0xffffffff


	//   ....[4]....
        /*004c*/ 	.word	0xffffffff


	//----- nvinfo : EIATTR_COOP_GROUP_INSTR_OFFSETS
	.align		4
.L_24:
        /*0050*/ 	.byte	0x04, 0x28
        /*0052*/ 	.short	(.L_26 - .L_25)


	//   ....[0]....
.L_25:
        /*0054*/ 	.word	0x00000060


	//   ....[1]....
        /*0058*/ 	.word	0x00000070


	//   ....[2]....
        /*005c*/ 	.word	0x00000130


	//   ....[3]....
        /*0060*/ 	.word	0x000005f0


	//   ....[4]....
        /*0064*/ 	.word	0x000012f0


	//----- nvinfo : EIATTR_REG_RECONFIG
	.align		4
.L_26:
        /*0068*/ 	.byte	0x01, 0x54
	.zero		2


	//----- nvinfo : EIATTR_MBARRIER_INSTR_OFFSETS
	.align		4
        /*006c*/ 	.byte	0x04, 0x39
        /*006e*/ 	.short	(.L_28 - .L_27)


	//   ....[0]....
.L_27:
        /*0070*/ 	.word	0x00000250
        /*0074*/ 	.word	0x000000ff
        /*0078*/ 	.word	0x00000000
        /*007c*/ 	.short	0x0100
        /*007e*/ 	.byte	0x08
	.zero		1


	//   ....[1]....
        /*0080*/ 	.word	0x00000260
        /*0084*/ 	.word	0x000000ff
        /*0088*/ 	.word	0x000000e0
        /*008c*/ 	.short	0x0100
        /*008e*/ 	.byte	0x08
	.zero		1


	//   ....[2]....
        /*0090*/ 	.word	0x00000270
        /*0094*/ 	.word	0x000000ff
        /*0098*/ 	.word	0x00000008
        /*009c*/ 	.short	0x0100
        /*009e*/ 	.byte	0x08
	.zero		1


	//   ....[3]....
        /*00a0*/ 	.word	0x00000280
        /*00a4*/ 	.word	0x000000ff
        /*00a8*/ 	.word	0x000000e8
        /*00ac*/ 	.short	0x0100
        /*00ae*/ 	.byte	0x08
	.zero		1


	//   ....[4]....
        /*00b0*/ 	.word	0x00000290
        /*00b4*/ 	.word	0x000000ff
        /*00b8*/ 	.word	0x00000010
        /*00bc*/ 	.short	0x0100
        /*00be*/ 	.byte	0x08
	.zero		1


	//   ....[5]....
        /*00c0*/ 	.word	0x000002a0
        /*00c4*/ 	.word	0x000000ff
        /*00c8*/ 	.word	0x000000f0
        /*00cc*/ 	.short	0x0100
        /*00ce*/ 	.byte	0x08
	.zero		1


	//   ....[6]....
        /*00d0*/ 	.word	0x000002b0
        /*00d4*/ 	.word	0x000000ff
        /*00d8*/ 	.word	0x00000018
        /*00dc*/ 	.short	0x0100
        /*00de*/ 	.byte	0x08
	.zero		1


	//   ....[7]....
        /*00e0*/ 	.word	0x000002c0
        /*00e4*/ 	.word	0x000000ff
        /*00e8*/ 	.word	0x000000f8
        /*00ec*/ 	.short	0x0100
        /*00ee*/ 	.byte	0x08
	.zero		1


	//   ....[8]....
        /*00f0*/ 	.word	0x000002d0
        /*00f4*/ 	.word	0x000000ff
        /*00f8*/ 	.word	0x00000020
        /*00fc*/ 	.short	0x0100
        /*00fe*/ 	.byte	0x08
	.zero		1


	//   ....[9]....
        /*0100*/ 	.word	0x000002e0
        /*0104*/ 	.word	0x000000ff
        /*0108*/ 	.word	0x00000100
        /*010c*/ 	.short	0x0100
        /*010e*/ 	.byte	0x08
	.zero		1


	//   ....[10]....
        /*0110*/ 	.word	0x000002f0
        /*0114*/ 	.word	0x000000ff
        /*0118*/ 	.word	0x00000028
        /*011c*/ 	.short	0x0100
        /*011e*/ 	.byte	0x08
	.zero		1


	//   ....[11]....
        /*0120*/ 	.word	0x00000300
        /*0124*/ 	.word	0x000000ff
        /*0128*/ 	.word	0x00000108
        /*012c*/ 	.short	0x0100
        /*012e*/ 	.byte	0x08
	.zero		1


	//   ....[12]....
        /*0130*/ 	.word	0x00000310
        /*0134*/ 	.word	0x000000ff
        /*0138*/ 	.word	0x00000030
        /*013c*/ 	.short	0x0100
        /*013e*/ 	.byte	0x08
	.zero		1


	//   ....[13]....
        /*0140*/ 	.word	0x00000320
        /*0144*/ 	.word	0x000000ff
        /*0148*/ 	.word	0x00000110
        /*014c*/ 	.short	0x0100
        /*014e*/ 	.byte	0x08
	.zero		1


	//   ....[14]....
        /*0150*/ 	.word	0x00000330
        /*0154*/ 	.word	0x000000ff
        /*0158*/ 	.word	0x00000038
        /*015c*/ 	.short	0x0100
        /*015e*/ 	.byte	0x08
	.zero		1


	//   ....[15]....
        /*0160*/ 	.word	0x00000340
        /*0164*/ 	.word	0x000000ff
        /*0168*/ 	.word	0x00000118
        /*016c*/ 	.short	0x0100
        /*016e*/ 	.byte	0x08
	.zero		1


	//   ....[16]....
        /*0170*/ 	.word	0x00000350
        /*0174*/ 	.word	0x000000ff
        /*0178*/ 	.word	0x00000040
        /*017c*/ 	.short	0x0100
        /*017e*/ 	.byte	0x08
	.zero		1


	//   ....[17]....
        /*0180*/ 	.word	0x00000360
        /*0184*/ 	.word	0x000000ff
        /*0188*/ 	.word	0x00000120
        /*018c*/ 	.short	0x0100
        /*018e*/ 	.byte	0x08
	.zero		1


	//   ....[18]....
        /*0190*/ 	.word	0x00000370
        /*0194*/ 	.word	0x000000ff
        /*0198*/ 	.word	0x00000048
        /*019c*/ 	.short	0x0100
        /*019e*/ 	.byte	0x08
	.zero		1


	//   ....[19]....
        /*01a0*/ 	.word	0x00000380
        /*01a4*/ 	.word	0x000000ff
        /*01a8*/ 	.word	0x00000128
        /*01ac*/ 	.short	0x0100
        /*01ae*/ 	.byte	0x08
	.zero		1


	//   ....[20]....
        /*01b0*/ 	.word	0x00000390
        /*01b4*/ 	.word	0x000000ff
        /*01b8*/ 	.word	0x00000050
        /*01bc*/ 	.short	0x0100
        /*01be*/ 	.byte	0x08
	.zero		1


	//   ....[21]....
        /*01c0*/ 	.word	0x000003a0
        /*01c4*/ 	.word	0x000000ff
        /*01c8*/ 	.word	0x00000130
        /*01cc*/ 	.short	0x0100
        /*01ce*/ 	.byte	0x08
	.zero		1


	//   ....[22]....
        /*01d0*/ 	.word	0x000003b0
        /*01d4*/ 	.word	0x000000ff
        /*01d8*/ 	.word	0x00000058
        /*01dc*/ 	.short	0x0100
        /*01de*/ 	.byte	0x08
	.zero		1


	//   ....[23]....
        /*01e0*/ 	.word	0x000003c0
        /*01e4*/ 	.word	0x000000ff
        /*01e8*/ 	.word	0x00000138
        /*01ec*/ 	.short	0x0100
        /*01ee*/ 	.byte	0x08
	.zero		1


	//   ....[24]....
        /*01f0*/ 	.word	0x000003d0
        /*01f4*/ 	.word	0x000000ff
        /*01f8*/ 	.word	0x00000060
        /*01fc*/ 	.short	0x0100
        /*01fe*/ 	.byte	0x08
	.zero		1


	//   ....[25]....
        /*0200*/ 	.word	0x000003e0
        /*0204*/ 	.word	0x000000ff
        /*0208*/ 	.word	0x00000140
        /*020c*/ 	.short	0x0100
        /*020e*/ 	.byte	0x08
	.zero		1


	//   ....[26]....
        /*0210*/ 	.word	0x000003f0
        /*0214*/ 	.word	0x000000ff
        /*0218*/ 	.word	0x00000068
        /*021c*/ 	.short	0x0100
        /*021e*/ 	.byte	0x08
	.zero		1


	//   ....[27]....
        /*0220*/ 	.word	0x00000400
        /*0224*/ 	.word	0x000000ff
        /*0228*/ 	.word	0x00000148
        /*022c*/ 	.short	0x0100
        /*022e*/ 	.byte	0x08
	.zero		1


	//   ....[28]....
        /*0230*/ 	.word	0x00000410
        /*0234*/ 	.word	0x000000ff
        /*0238*/ 	.word	0x00000070
        /*023c*/ 	.short	0x0100
        /*023e*/ 	.byte	0x08
	.zero		1


	//   ....[29]....
        /*0240*/ 	.word	0x00000420
        /*0244*/ 	.word	0x000000ff
        /*0248*/ 	.word	0x00000150
        /*024c*/ 	.short	0x0100
        /*024e*/ 	.byte	0x08
	.zero		1


	//   ....[30]....
        /*0250*/ 	.word	0x00000430
        /*0254*/ 	.word	0x000000ff
        /*0258*/ 	.word	0x00000078
        /*025c*/ 	.short	0x0100
        /*025e*/ 	.byte	0x08
	.zero		1


	//   ....[31]....
        /*0260*/ 	.word	0x00000440
        /*0264*/ 	.word	0x000000ff
        /*0268*/ 	.word	0x00000158
        /*026c*/ 	.short	0x0100
        /*026e*/ 	.byte	0x08
	.zero		1


	//   ....[32]....
        /*0270*/ 	.word	0x00000450
        /*0274*/ 	.word	0x000000ff
        /*0278*/ 	.word	0x00000080
        /*027c*/ 	.short	0x0100
        /*027e*/ 	.byte	0x08
	.zero		1


	//   ....[33]....
        /*0280*/ 	.word	0x00000460
        /*0284*/ 	.word	0x000000ff
        /*0288*/ 	.word	0x00000160
        /*028c*/ 	.short	0x0100
        /*028e*/ 	.byte	0x08
	.zero		1


	//   ....[34]....
        /*0290*/ 	.word	0x00000470
        /*0294*/ 	.word	0x000000ff
        /*0298*/ 	.word	0x00000088
        /*029c*/ 	.short	0x0100
        /*029e*/ 	.byte	0x08
	.zero		1


	//   ....[35]....
        /*02a0*/ 	.word	0x00000480
        /*02a4*/ 	.word	0x000000ff
        /*02a8*/ 	.word	0x00000168
        /*02ac*/ 	.short	0x0100
        /*02ae*/ 	.byte	0x08
	.zero		1


	//   ....[36]....
        /*02b0*/ 	.word	0x00000490
        /*02b4*/ 	.word	0x000000ff
        /*02b8*/ 	.word	0x00000090
        /*02bc*/ 	.short	0x0100
        /*02be*/ 	.byte	0x08
	.zero		1


	//   ....[37]....
        /*02c0*/ 	.word	0x000004a0
        /*02c4*/ 	.word	0x000000ff
        /*02c8*/ 	.word	0x00000170
        /*02cc*/ 	.short	0x0100
        /*02ce*/ 	.byte	0x08
	.zero		1


	//   ....[38]....
        /*02d0*/ 	.word	0x000004b0
        /*02d4*/ 	.word	0x000000ff
        /*02d8*/ 	.word	0x00000098
        /*02dc*/ 	.short	0x0100
        /*02de*/ 	.byte	0x08
	.zero		1


	//   ....[39]....
        /*02e0*/ 	.word	0x000004c0
        /*02e4*/ 	.word	0x000000ff
        /*02e8*/ 	.word	0x00000178
        /*02ec*/ 	.short	0x0100
        /*02ee*/ 	.byte	0x08
	.zero		1


	//   ....[40]....
        /*02f0*/ 	.word	0x000004d0
        /*02f4*/ 	.word	0x000000ff
        /*02f8*/ 	.word	0x000000a0
        /*02fc*/ 	.short	0x0100
        /*02fe*/ 	.byte	0x08
	.zero		1


	//   ....[41]....
        /*0300*/ 	.word	0x000004e0
        /*0304*/ 	.word	0x000000ff
        /*0308*/ 	.word	0x00000180
        /*030c*/ 	.short	0x0100
        /*030e*/ 	.byte	0x08
	.zero		1


	//   ....[42]....
        /*0310*/ 	.word	0x000004f0
        /*0314*/ 	.word	0x000000ff
        /*0318*/ 	.word	0x000000a8
        /*031c*/ 	.short	0x0100
        /*031e*/ 	.byte	0x08
	.zero		1


	//   ....[43]....
        /*0320*/ 	.word	0x00000500
        /*0324*/ 	.word	0x000000ff
        /*0328*/ 	.word	0x00000188
        /*032c*/ 	.short	0x0100
        /*032e*/ 	.byte	0x08
	.zero		1


	//   ....[44]....
        /*0330*/ 	.word	0x00000510
        /*0334*/ 	.word	0x000000ff
        /*0338*/ 	.word	0x000000b0
        /*033c*/ 	.short	0x0100
        /*033e*/ 	.byte	0x08
	.zero		1


	//   ....[45]....
        /*0340*/ 	.word	0x00000520
        /*0344*/ 	.word	0x000000ff
        /*0348*/ 	.word	0x00000190
        /*034c*/ 	.short	0x0100
        /*034e*/ 	.byte	0x08
	.zero		1


	//   ....[46]....
        /*0350*/ 	.word	0x00000530
        /*0354*/ 	.word	0x000000ff
        /*0358*/ 	.word	0x000000b8
        /*035c*/ 	.short	0x0100
        /*035e*/ 	.byte	0x08
	.zero		1


	//   ....[47]....
        /*0360*/ 	.word	0x00000540
        /*0364*/ 	.word	0x000000ff
        /*0368*/ 	.word	0x00000198
        /*036c*/ 	.short	0x0100
        /*036e*/ 	.byte	0x08
	.zero		1


	//   ....[48]....
        /*0370*/ 	.word	0x00000550
        /*0374*/ 	.word	0x000000ff
        /*0378*/ 	.word	0x000000c0
        /*037c*/ 	.short	0x0100
        /*037e*/ 	.byte	0x08
	.zero		1


	//   ....[49]....
        /*0380*/ 	.word	0x00000560
        /*0384*/ 	.word	0x000000ff
        /*0388*/ 	.word	0x000001a0
        /*038c*/ 	.short	0x0100
        /*038e*/ 	.byte	0x08
	.zero		1


	//   ....[50]....
        /*0390*/ 	.word	0x00000570
        /*0394*/ 	.word	0x000000ff
        /*0398*/ 	.word	0x000000c8
        /*039c*/ 	.short	0x0100
        /*039e*/ 	.byte	0x08
	.zero		1


	//   ....[51]....
        /*03a0*/ 	.word	0x00000580
        /*03a4*/ 	.word	0x000000ff
        /*03a8*/ 	.word	0x000001a8
        /*03ac*/ 	.short	0x0100
        /*03ae*/ 	.byte	0x08
	.zero		1


	//   ....[52]....
        /*03b0*/ 	.word	0x00000590
        /*03b4*/ 	.word	0x000000ff
        /*03b8*/ 	.word	0x000000d0
        /*03bc*/ 	.short	0x0100
        /*03be*/ 	.byte	0x08
	.zero		1


	//   ....[53]....
        /*03c0*/ 	.word	0x000005a0
        /*03c4*/ 	.word	0x000000ff
        /*03c8*/ 	.word	0x000001b0
        /*03cc*/ 	.short	0x0100
        /*03ce*/ 	.byte	0x08
	.zero		1


	//   ....[54]....
        /*03d0*/ 	.word	0x000005b0
        /*03d4*/ 	.word	0x000000ff
        /*03d8*/ 	.word	0x000000d8
        /*03dc*/ 	.short	0x0100
        /*03de*/ 	.byte	0x08
	.zero		1


	//   ....[55]....
        /*03e0*/ 	.word	0x000005c0
        /*03e4*/ 	.word	0x000000ff
        /*03e8*/ 	.word	0x000001b8
        /*03ec*/ 	.short	0x0100
        /*03ee*/ 	.byte	0x08
	.zero		1


	//   ....[56]....
        /*03f0*/ 	.word	0x00000850
        /*03f4*/ 	.word	0x000000ff
        /*03f8*/ 	.word	0x000001d0
        /*03fc*/ 	.short	0x0100
        /*03fe*/ 	.byte	0x06
	.zero		1


	//   ....[57]....
        /*0400*/ 	.word	0x000008b0
        /*0404*/ 	.word	0x000000ff
        /*0408*/ 	.word	0x000001d8
        /*040c*/ 	.short	0x0100
        /*040e*/ 	.byte	0x06
	.zero		1


	//   ....[58]....
        /*0410*/ 	.word	0x00001820
        /*0414*/ 	.word	0x000000ff
        /*0418*/ 	.word	0x00000000
        /*041c*/ 	.short	0x010a
        /*041e*/ 	.byte	0x06
	.zero		1


	//   ....[59]....
        /*0420*/ 	.word	0x00001860
        /*0424*/ 	.word	0x000000ff
        /*0428*/ 	.word	0x00000000
        /*042c*/ 	.short	0x010a
        /*042e*/ 	.byte	0x06
	.zero		1


	//   ....[60]....
        /*0430*/ 	.word	0x00002140
        /*0434*/ 	.word	0x000000ff
        /*0438*/ 	.word	0x00000000
        /*043c*/ 	.short	0x010a
        /*043e*/ 	.byte	0x0c
	.zero		1


	//   ....[61]....
        /*0440*/ 	.word	0x00002180
        /*0444*/ 	.word	0x000000ff
        /*0448*/ 	.word	0x00000000
        /*044c*/ 	.short	0x010a
        /*044e*/ 	.byte	0x0c
	.zero		1


	//   ....[62]....
        /*0450*/ 	.word	0x00002760
        /*0454*/ 	.word	0x000000ff
        /*0458*/ 	.word	0x00000000
        /*045c*/ 	.short	0x0101
        /*045e*/ 	.byte	0x08
	.zero		1


	//   ....[63]....
        /*0460*/ 	.word	0x00002db0
        /*0464*/ 	.word	0x000000ff
        /*0468*/ 	.word	0x00000000
        /*046c*/ 	.short	0x0101
        /*046e*/ 	.byte	0x06
	.zero		1


	//   ....[64]....
        /*0470*/ 	.word	0x00008740
        /*0474*/ 	.word	0x00000013
        /*0478*/ 	.word	0x000000e0
        /*047c*/ 	.short	0x010a
        /*047e*/ 	.byte	0x3f
	.zero		1


	//   ....[65]....
        /*0480*/ 	.word	0x00008aa0
        /*0484*/ 	.word	0x00000006
        /*0488*/ 	.word	0x000001d8
        /*048c*/ 	.short	0x0101
        /*048e*/ 	.byte	0x3f
	.zero		1


	//   ....[66]....
        /*0490*/ 	.word	0x000091d0
        /*0494*/ 	.word	0x00000006
        /*0498*/ 	.word	0x00000000
        /*049c*/ 	.short	0x010a
        /*049e*/ 	.byte	0x3f
	.zero		1


	//   ....[67]....
        /*04a0*/ 	.word	0x00009250
        /*04a4*/ 	.word	0x00000007
        /*04a8*/ 	.word	0x00000000
        /*04ac*/ 	.short	0x010a
        /*04ae*/ 	.byte	0x3f
	.zero		1


	//   ....[68]....
        /*04b0*/ 	.word	0x000092e0
        /*04b4*/ 	.word	0x00000006
        /*04b8*/ 	.word	0x00000000
        /*04bc*/ 	.short	0x010a
        /*04be*/ 	.byte	0x3f
	.zero		1


	//   ....[69]....
        /*04c0*/ 	.word	0x00009370
        /*04c4*/ 	.word	0x00000009
        /*04c8*/ 	.word	0x00000000
        /*04cc*/ 	.short	0x010a
        /*04ce*/ 	.byte	0x3f
	.zero		1


	//   ....[70]....
        /*04d0*/ 	.word	0x00009400
        /*04d4*/ 	.word	0x00000006
        /*04d8*/ 	.word	0x00000000
        /*04dc*/ 	.short	0x010a
        /*04de*/ 	.byte	0x3f
	.zero		1


	//   ....[71]....
        /*04e0*/ 	.word	0x00009490
        /*04e4*/ 	.word	0x00000009
        /*04e8*/ 	.word	0x00000000
        /*04ec*/ 	.short	0x010a
        /*04ee*/ 	.byte	0x3f
	.zero		1


	//   ....[72]....
        /*04f0*/ 	.word	0x00009520
        /*04f4*/ 	.word	0x00000006
        /*04f8*/ 	.word	0x00000000
        /*04fc*/ 	.short	0x010a
        /*04fe*/ 	.byte	0x3f
	.zero		1


	//   ....[73]....
        /*0500*/ 	.word	0x000095b0
        /*0504*/ 	.word	0x00000009
        /*0508*/ 	.word	0x00000000
        /*050c*/ 	.short	0x010a
        /*050e*/ 	.byte	0x3f
	.zero		1


	//   ....[74]....
        /*0510*/ 	.word	0x00009640
        /*0514*/ 	.word	0x00000006
        /*0518*/ 	.word	0x00000000
        /*051c*/ 	.short	0x010a
        /*051e*/ 	.byte	0x3f
	.zero		1


	//   ....[75]....
        /*0520*/ 	.word	0x000096d0
        /*0524*/ 	.word	0x00000009
        /*0528*/ 	.word	0x00000000
        /*052c*/ 	.short	0x010a
        /*052e*/ 	.byte	0x3f
	.zero		1


	//   ....[76]....
        /*0530*/ 	.word	0x00009760
        /*0534*/ 	.word	0x00000006
        /*0538*/ 	.word	0x00000000
        /*053c*/ 	.short	0x010a
        /*053e*/ 	.byte	0x3f
	.zero		1


	//   ....[77]....
        /*0540*/ 	.word	0x000097f0
        /*0544*/ 	.word	0x00000009
        /*0548*/ 	.word	0x00000000
        /*054c*/ 	.short	0x010a
        /*054e*/ 	.byte	0x3f
	.zero		1


	//   ....[78]....
        /*0550*/ 	.word	0x00009880
        /*0554*/ 	.word	0x00000006
        /*0558*/ 	.word	0x00000000
        /*055c*/ 	.short	0x010a
        /*055e*/ 	.byte	0x3f
	.zero		1


	//   ....[79]....
        /*0560*/ 	.word	0x00009910
        /*0564*/ 	.word	0x00000009
        /*0568*/ 	.word	0x00000000
        /*056c*/ 	.short	0x010a
        /*056e*/ 	.byte	0x3f
	.zero		1


	//   ....[80]....
        /*0570*/ 	.word	0x000099a0
        /*0574*/ 	.word	0x00000006
        /*0578*/ 	.word	0x00000000
        /*057c*/ 	.short	0x010a
        /*057e*/ 	.byte	0x3f
	.zero		1


	//   ....[81]....
        /*0580*/ 	.word	0x00009a30
        /*0584*/ 	.word	0x00000009
        /*0588*/ 	.word	0x00000000
        /*058c*/ 	.short	0x010a
        /*058e*/ 	.byte	0x3f
	.zero		1


	//   ....[82]....
        /*0590*/ 	.word	0x00009ac0
        /*0594*/ 	.word	0x00000006
        /*0598*/ 	.word	0x00000000
        /*059c*/ 	.short	0x010a
        /*059e*/ 	.byte	0x3f
	.zero		1


	//   ....[83]....
        /*05a0*/ 	.word	0x00009b50
        /*05a4*/ 	.word	0x00000009
        /*05a8*/ 	.word	0x00000000
        /*05ac*/ 	.short	0x010a
        /*05ae*/ 	.byte	0x3f
	.zero		1


	//   ....[84]....
        /*05b0*/ 	.word	0x00009be0
        /*05b4*/ 	.word	0x00000006
        /*05b8*/ 	.word	0x00000000
        /*05bc*/ 	.short	0x010a
        /*05be*/ 	.byte	0x3f
	.zero		1


	//   ....[85]....
        /*05c0*/ 	.word	0x00009c70
        /*05c4*/ 	.word	0x00000009
        /*05c8*/ 	.word	0x00000000
        /*05cc*/ 	.short	0x010a
        /*05ce*/ 	.byte	0x3f
	.zero		1


	//   ....[86]....
        /*05d0*/ 	.word	0x00009d00
        /*05d4*/ 	.word	0x00000006
        /*05d8*/ 	.word	0x00000000
        /*05dc*/ 	.short	0x010a
        /*05de*/ 	.byte	0x3f
	.zero		1


	//   ....[87]....
        /*05e0*/ 	.word	0x00009d90
        /*05e4*/ 	.word	0x00000009
        /*05e8*/ 	.word	0x00000000
        /*05ec*/ 	.short	0x010a
        /*05ee*/ 	.byte	0x3f
	.zero		1


	//   ....[88]....
        /*05f0*/ 	.word	0x00009e20
        /*05f4*/ 	.word	0x00000006
        /*05f8*/ 	.word	0x00000000
        /*05fc*/ 	.short	0x010a
        /*05fe*/ 	.byte	0x3f
	.zero		1


	//   ....[89]....
        /*0600*/ 	.word	0x00009eb0
        /*0604*/ 	.word	0x00000009
        /*0608*/ 	.word	0x00000000
        /*060c*/ 	.short	0x010a
        /*060e*/ 	.byte	0x3f
	.zero		1


	//   ....[90]....
        /*0610*/ 	.word	0x00009f40
        /*0614*/ 	.word	0x00000006
        /*0618*/ 	.word	0x00000000
        /*061c*/ 	.short	0x010a
        /*061e*/ 	.byte	0x3f
	.zero		1


	//   ....[91]....
        /*0620*/ 	.word	0x00009fd0
        /*0624*/ 	.word	0x00000009
        /*0628*/ 	.word	0x00000000
        /*062c*/ 	.short	0x010a
        /*062e*/ 	.byte	0x3f
	.zero		1


	//   ....[92]....
        /*0630*/ 	.word	0x0000a060
        /*0634*/ 	.word	0x00000006
        /*0638*/ 	.word	0x00000000
        /*063c*/ 	.short	0x010a
        /*063e*/ 	.byte	0x3f
	.zero		1


	//   ....[93]....
        /*0640*/ 	.word	0x0000a0f0
        /*0644*/ 	.word	0x00000003
        /*0648*/ 	.word	0x00000000
        /*064c*/ 	.short	0x010a
        /*064e*/ 	.byte	0x3f
	.zero		1


	//   ....[94]....
        /*0650*/ 	.word	0x0000a160
        /*0654*/ 	.word	0x0000000b
        /*0658*/ 	.word	0x00000000
        /*065c*/ 	.short	0x010a
        /*065e*/ 	.byte	0x3f
	.zero		1


	//   ....[95]....
        /*0660*/ 	.word	0x0000a1c0
        /*0664*/ 	.word	0x0000008c
        /*0668*/ 	.word	0x00000000
        /*066c*/ 	.short	0x010a
        /*066e*/ 	.byte	0x3f
	.zero		1


	//   ....[96]....
        /*0670*/ 	.word	0x0000a290
        /*0674*/ 	.word	0x00000013
        /*0678*/ 	.word	0x000000e0
        /*067c*/ 	.short	0x010a
        /*067e*/ 	.byte	0x3f
	.zero		1


	//   ....[97]....
        /*0680*/ 	.word	0x0000a370
        /*0684*/ 	.word	0x00000006
        /*0688*/ 	.word	0x00000000
        /*068c*/ 	.short	0x010a
        /*068e*/ 	.byte	0x3f
	.zero		1


	//   ....[98]....
        /*0690*/ 	.word	0x0000a3c0
        /*0694*/ 	.word	0x00000007
        /*0698*/ 	.word	0x00000000
        /*069c*/ 	.short	0x010a
        /*069e*/ 	.byte	0x3f
	.zero		1


	//   ....[99]....
        /*06a0*/ 	.word	0x0000a410
        /*06a4*/ 	.word	0x00000006
        /*06a8*/ 	.word	0x00000000
        /*06ac*/ 	.short	0x010a
        /*06ae*/ 	.byte	0x3f
	.zero		1


	//   ....[100]....
        /*06b0*/ 	.word	0x0000a460
        /*06b4*/ 	.word	0x00000009
        /*06b8*/ 	.word	0x00000000
        /*06bc*/ 	.short	0x010a
        /*06be*/ 	.byte	0x3f
	.zero		1


	//   ....[101]....
        /*06c0*/ 	.word	0x0000a4b0
        /*06c4*/ 	.word	0x00000006
        /*06c8*/ 	.word	0x00000000
        /*06cc*/ 	.short	0x010a
        /*06ce*/ 	.byte	0x3f
	.zero		1


	//   ....[102]....
        /*06d0*/ 	.word	0x0000a500
        /*06d4*/ 	.word	0x00000009
        /*06d8*/ 	.word	0x00000000
        /*06dc*/ 	.short	0x010a
        /*06de*/ 	.byte	0x3f
	.zero		1


	//   ....[103]....
        /*06e0*/ 	.word	0x0000a550
        /*06e4*/ 	.word	0x00000006
        /*06e8*/ 	.word	0x00000000
        /*06ec*/ 	.short	0x010a
        /*06ee*/ 	.byte	0x3f
	.zero		1


	//   ....[104]....
        /*06f0*/ 	.word	0x0000a5a0
        /*06f4*/ 	.word	0x00000009
        /*06f8*/ 	.word	0x00000000
        /*06fc*/ 	.short	0x010a
        /*06fe*/ 	.byte	0x3f
	.zero		1


	//   ....[105]....
        /*0700*/ 	.word	0x0000a5f0
        /*0704*/ 	.word	0x00000006
        /*0708*/ 	.word	0x00000000
        /*070c*/ 	.short	0x010a
        /*070e*/ 	.byte	0x3f
	.zero		1


	//   ....[106]....
        /*0710*/ 	.word	0x0000a640
        /*0714*/ 	.word	0x00000009
        /*0718*/ 	.word	0x00000000
        /*071c*/ 	.short	0x010a
        /*071e*/ 	.byte	0x3f
	.zero		1


	//   ....[107]....
        /*0720*/ 	.word	0x0000a690
        /*0724*/ 	.word	0x00000006
        /*0728*/ 	.word	0x00000000
        /*072c*/ 	.short	0x010a
        /*072e*/ 	.byte	0x3f
	.zero		1


	//   ....[108]....
        /*0730*/ 	.word	0x0000a6e0
        /*0734*/ 	.word	0x00000009
        /*0738*/ 	.word	0x00000000
        /*073c*/ 	.short	0x010a
        /*073e*/ 	.byte	0x3f
	.zero		1


	//   ....[109]....
        /*0740*/ 	.word	0x0000a730
        /*0744*/ 	.word	0x00000006
        /*0748*/ 	.word	0x00000000
        /*074c*/ 	.short	0x010a
        /*074e*/ 	.byte	0x3f
	.zero		1


	//   ....[110]....
        /*0750*/ 	.word	0x0000a780
        /*0754*/ 	.word	0x00000009
        /*0758*/ 	.word	0x00000000
        /*075c*/ 	.short	0x010a
        /*075e*/ 	.byte	0x3f
	.zero		1


	//   ....[111]....
        /*0760*/ 	.word	0x0000a7d0
        /*0764*/ 	.word	0x00000006
        /*0768*/ 	.word	0x00000000
        /*076c*/ 	.short	0x010a
        /*076e*/ 	.byte	0x3f
	.zero		1


	//   ....[112]....
        /*0770*/ 	.word	0x0000a820
        /*0774*/ 	.word	0x00000009
        /*0778*/ 	.word	0x00000000
        /*077c*/ 	.short	0x010a
        /*077e*/ 	.byte	0x3f
	.zero		1


	//   ....[113]....
        /*0780*/ 	.word	0x0000a870
        /*0784*/ 	.word	0x00000006
        /*0788*/ 	.word	0x00000000
        /*078c*/ 	.short	0x010a
        /*078e*/ 	.byte	0x3f
	.zero		1


	//   ....[114]....
        /*0790*/ 	.word	0x0000a8c0
        /*0794*/ 	.word	0x00000009
        /*0798*/ 	.word	0x00000000
        /*079c*/ 	.short	0x010a
        /*079e*/ 	.byte	0x3f
	.zero		1


	//   ....[115]....
        /*07a0*/ 	.word	0x0000a910
        /*07a4*/ 	.word	0x00000006
        /*07a8*/ 	.word	0x00000000
        /*07ac*/ 	.short	0x010a
        /*07ae*/ 	.byte	0x3f
	.zero		1


	//   ....[116]....
        /*07b0*/ 	.word	0x0000a960
        /*07b4*/ 	.word	0x00000009
        /*07b8*/ 	.word	0x00000000
        /*07bc*/ 	.short	0x010a
        /*07be*/ 	.byte	0x3f
	.zero		1


	//   ....[117]....
        /*07c0*/ 	.word	0x0000a9b0
        /*07c4*/ 	.word	0x00000006
        /*07c8*/ 	.word	0x00000000
        /*07cc*/ 	.short	0x010a
        /*07ce*/ 	.byte	0x3f
	.zero		1


	//   ....[118]....
        /*07d0*/ 	.word	0x0000aa00
        /*07d4*/ 	.word	0x00000009
        /*07d8*/ 	.word	0x00000000
        /*07dc*/ 	.short	0x010a
        /*07de*/ 	.byte	0x3f
	.zero		1


	//   ....[119]....
        /*07e0*/ 	.word	0x0000aa50
        /*07e4*/ 	.word	0x00000006
        /*07e8*/ 	.word	0x00000000
        /*07ec*/ 	.short	0x010a
        /*07ee*/ 	.byte	0x3f
	.zero		1


	//   ....[120]....
        /*07f0*/ 	.word	0x0000aaa0
        /*07f4*/ 	.word	0x00000009
        /*07f8*/ 	.word	0x00000000
        /*07fc*/ 	.short	0x010a
        /*07fe*/ 	.byte	0x3f
	.zero		1


	//   ....[121]....
        /*0800*/ 	.word	0x0000aaf0
        /*0804*/ 	.word	0x00000006
        /*0808*/ 	.word	0x00000000
        /*080c*/ 	.short	0x010a
        /*080e*/ 	.byte	0x3f
	.zero		1


	//   ....[122]....
        /*0810*/ 	.word	0x0000ab40
        /*0814*/ 	.word	0x00000009
        /*0818*/ 	.word	0x00000000
        /*081c*/ 	.short	0x010a
        /*081e*/ 	.byte	0x3f
	.zero		1


	//   ....[123]....
        /*0820*/ 	.word	0x0000ab90
        /*0824*/ 	.word	0x00000006
        /*0828*/ 	.word	0x00000000
        /*082c*/ 	.short	0x010a
        /*082e*/ 	.byte	0x3f
	.zero		1


	//----- nvinfo : EIATTR_NUM_MBARRIERS
	.align		4
.L_28:
        /*0830*/ 	.byte	0x03, 0x38
        /*0832*/ 	.short	0x003a


	//----- nvinfo : EIATTR_EXIT_INSTR_OFFSETS
	.align		4
        /*0834*/ 	.byte	0x04, 0x1c
        /*0836*/ 	.short	(.L_30 - .L_29)


	//   ....[0]....
.L_29:
        /*0838*/ 	.word	0x00000900


	//   ....[1]....
        /*083c*/ 	.word	0x000011c0


	//   ....[2]....
        /*0840*/ 	.word	0x00007db0


	//   ....[3]....
        /*0844*/ 	.word	0x000083e0


	//   ....[4]....
        /*0848*/ 	.word	0x0000a140


	//----- nvinfo : EIATTR_MAX_THREADS
	.align		4
.L_30:
        /*084c*/ 	.byte	0x04, 0x05
        /*084e*/ 	.short	(.L_32 - .L_31)
.L_31:
        /*0850*/ 	.word	0x00000180
        /*0854*/ 	.word	0x00000001
        /*0858*/ 	.word	0x00000001


	//----- nvinfo : EIATTR_CRS_STACK_SIZE
	.align		4
.L_32:
        /*085c*/ 	.byte	0x04, 0x1e
        /*085e*/ 	.short	(.L_34 - .L_33)
.L_33:
        /*0860*/ 	.word	0x00000000


	//----- nvinfo : EIATTR_CBANK_PARAM_SIZE
	.align		4
.L_34:
        /*0864*/ 	.byte	0x03, 0x19
        /*0866*/ 	.short	0x0470


	//----- nvinfo : EIATTR_PARAM_CBANK
	.align		4
        /*0868*/ 	.byte	0x04, 0x0a
        /*086a*/ 	.short	(.L_36 - .L_35)
	.align		4
.L_35:
        /*086c*/ 	.word	index@(.nv.constant0._ZN7cutlass13device_kernelINS_4gemm6kernel13GemmUniversalIN4cute5tupleIJiiiiEEENS1_10collective13CollectiveMmaINS1_37MainloopSm90TmaGmmaWarpSpecializedFP8ILi28ENS5_IJNS4_1CILi1EEESB_SB_EEENS1_35KernelTmaWarpSpecializedCooperativeEEENS5_IJNSA_ILi128EEESF_NSA_ILi32EEEEEENS_12float_e5m2_tENS5_IJlSB_lEEENS_12float_e4m3_tESJ_NS4_8TiledMMAINS4_8MMA_AtomIJNS4_4SM904GMMA31MMA_64x128x32_F32E5M2E4M3_SS_TNILNSO_7ScaleInE1ELSQ_1EEEEEENS4_6LayoutINS5_IJNSA_ILi2EEESB_SB_EEENS5_IJSB_NSA_ILi0EEESW_EEEEENS5_IJNS4_10UnderscoreESZ_SZ_EEEEENS4_13SM90_TMA_LOADENS4_14ComposedLayoutINS4_7SwizzleILi1ELi4ELi3EEENS4_18smem_ptr_flag_bitsILi8EEENST_INS5_IJNSA_ILi8EEESG_EEENS5_IJSG_SB_EEEEEEEvNS4_8identityES12_S1C_vS1D_EENS_8epilogue10collective6detail29Sm90TmaWarpSpecializedAdapterINS1G_15DefaultEpilogueISI_SJ_SJ_NS1F_6thread17LinearCombinationISI_Li1EffLNS1K_9ScaleType4KindE0ELNS_15FloatRoundStyleE2ESI_EENS1_15EpilogueDefaultEEEEEvvEEEEvNT_6ParamsE)
        /*0870*/ 	.short	0x0210
        /*0872*/ 	.short	0x0470


	//----- nvinfo : EIATTR_SW_WAR
	.align		4
.L_36:
        /*0874*/ 	.byte	0x04, 0x36
        /*0876*/ 	.short	(.L_38 - .L_37)
.L_37:
        /*0878*/ 	.word	0x00000008
.L_38:


//--------------------- .nv.callgraph             --------------------------
	.section	.nv.callgraph,"",@"SHT_CUDA_CALLGRAPH"
	.align	4
	.sectionentsize	8
	.align		4
        /*0000*/ 	.word	0x00000000
	.align		4
        /*0004*/ 	.word	0xffffffff
	.align		4
        /*0008*/ 	.word	0x00000000
	.align		4
        /*000c*/ 	.word	0xfffffffe
	.align		4
        /*0010*/ 	.word	0x00000000
	.align		4
        /*0014*/ 	.word	0xfffffffd
	.align		4
        /*0018*/ 	.word	0x00000000
	.align		4
        /*001c*/ 	.word	0xfffffffc


//--------------------- .nv.constant4             --------------------------
	.section	.nv.constant4,"a",@progbits
	.align	8
	.align		8
.nv.constant4:
        /*0000*/ 	.dword	_ZN40_INTERNAL_4180aa17_4_k_cu_60b2cd1e_235514cuda3std3__45__cpo5beginE
	.align		8
        /*0008*/ 	.dword	_ZN40_INTERNAL_4180aa17_4_k_cu_60b2cd1e_235514cuda3std3__45__cpo3endE
	.align		8
        /*0010*/ 	.dword	_ZN40_INTERNAL_4180aa17_4_k_cu_60b2cd1e_235514cuda3std3__45__cpo6cbeginE
	.align		8
        /*0018*/ 	.dword	_ZN40_INTERNAL_4180aa17_4_k_cu_60b2cd1e_235514cuda3std3__45__cpo4cendE
	.align		8
        /*0020*/ 	.dword	_ZN40_INTERNAL_4180aa17_4_k_cu_60b2cd1e_235514cuda3std3__442_GLOBAL__N__4180aa17_4_k_cu_60b2cd1e_235516ignoreE
	.align		8
        /*0028*/ 	.dword	_ZN40_INTERNAL_4180aa17_4_k_cu_60b2cd1e_235514cuda3std3__419piecewise_constructE
	.align		8
        /*0030*/ 	.dword	_ZN40_INTERNAL_4180aa17_4_k_cu_60b2cd1e_235514cuda3std3__48in_placeE
	.align		8
        /*0038*/ 	.dword	_ZN40_INTERNAL_4180aa17_4_k_cu_60b2cd1e_235514cuda3std6ranges3__45__cpo4swapE
	.align		8
        /*0040*/ 	.dword	_ZN40_INTERNAL_4180aa17_4_k_cu_60b2cd1e_235514cuda3std6ranges3__45__cpo9iter_moveE
	.align		8
        /*0048*/ 	.dword	_ZN40_INTERNAL_4180aa17_4_k_cu_60b2cd1e_235514cute7productE
	.align		8
        /*0050*/ 	.dword	_ZN40_INTERNAL_4180aa17_4_k_cu_60b2cd1e_235514cute1_E


//--------------------- .text._ZN7cutlass13device_kernelINS_4gemm6kernel13GemmUniversalIN4cute5tupleIJiiiiEEENS1_10collective13CollectiveMmaINS1_37MainloopSm90TmaGmmaWarpSpecializedFP8ILi28ENS5_IJNS4_1CILi1EEESB_SB_EEENS1_35KernelTmaWarpSpecializedCooperativeEEENS5_IJNSA_ILi128EEESF_NSA_ILi32EEEEEENS_12float_e5m2_tENS5_IJlSB_lEEENS_12float_e4m3_tESJ_NS4_8TiledMMAINS4_8MMA_AtomIJNS4_4SM904GMMA31MMA_64x128x32_F32E5M2E4M3_SS_TNILNSO_7ScaleInE1ELSQ_1EEEEEENS4_6LayoutINS5_IJNSA_ILi2EEESB_SB_EEENS5_IJSB_NSA_ILi0EEESW_EEEEENS5_IJNS4_10UnderscoreESZ_SZ_EEEEENS4_13SM90_TMA_LOADENS4_14ComposedLayoutINS4_7SwizzleILi1ELi4ELi3EEENS4_18smem_ptr_flag_bitsILi8EEENST_INS5_IJNSA_ILi8EEESG_EEENS5_IJSG_SB_EEEEEEEvNS4_8identityES12_S1C_vS1D_EENS_8epilogue10collective6detail29Sm90TmaWarpSpecializedAdapterINS1G_15DefaultEpilogueISI_SJ_SJ_NS1F_6thread17LinearCombinationISI_Li1EffLNS1K_9ScaleType4KindE0ELNS_15FloatRoundStyleE2ESI_EENS1_15EpilogueDefaultEEEEEvvEEEEvNT_6ParamsE --------------------------
	.section	.text._ZN7cutlass13device_kernelINS_4gemm6kernel13GemmUniversalIN4cute5tupleIJiiiiEEENS1_10collective13CollectiveMmaINS1_37MainloopSm90TmaGmmaWarpSpecializedFP8ILi28ENS5_IJNS4_1CILi1EEESB_SB_EEENS1_35KernelTmaWarpSpecializedCooperativeEEENS5_IJNSA_ILi128EEESF_NSA_ILi32EEEEEENS_12float_e5m2_tENS5_IJlSB_lEEENS_12float_e4m3_tESJ_NS4_8TiledMMAINS4_8MMA_AtomIJNS4_4SM904GMMA31MMA_64x128x32_F32E5M2E4M3_SS_TNILNSO_7ScaleInE1ELSQ_1EEEEEENS4_6LayoutINS5_IJNSA_ILi2EEESB_SB_EEENS5_IJSB_NSA_ILi0EEESW_EEEEENS5_IJNS4_10UnderscoreESZ_SZ_EEEEENS4_13SM90_TMA_LOADENS4_14ComposedLayoutINS4_7SwizzleILi1ELi4ELi3EEENS4_18smem_ptr_flag_bitsILi8EEENST_INS5_IJNSA_ILi8EEESG_EEENS5_IJSG_SB_EEEEEEEvNS4_8identityES12_S1C_vS1D_EENS_8epilogue10collective6detail29Sm90TmaWarpSpecializedAdapterINS1G_15DefaultEpilogueISI_SJ_SJ_NS1F_6thread17LinearCombinationISI_Li1EffLNS1K_9ScaleType4KindE0ELNS_15FloatRoundStyleE2ESI_EENS1_15EpilogueDefaultEEEEEvvEEEEvNT_6ParamsE,"ax",@progbits
	.align	128
.text._ZN7cutlass13device_kernelINS_4gemm6kernel13GemmUniversalIN4cute5tupleIJiiiiEEENS1_10collective13CollectiveMmaINS1_37MainloopSm90TmaGmmaWarpSpecializedFP8ILi28ENS5_IJNS4_1CILi1EEESB_SB_EEENS1_35KernelTmaWarpSpecializedCooperativeEEENS5_IJNSA_ILi128EEESF_NSA_ILi32EEEEEENS_12float_e5m2_tENS5_IJlSB_lEEENS_12float_e4m3_tESJ_NS4_8TiledMMAINS4_8MMA_AtomIJNS4_4SM904GMMA31MMA_64x128x32_F32E5M2E4M3_SS_TNILNSO_7ScaleInE1ELSQ_1EEEEEENS4_6LayoutINS5_IJNSA_ILi2EEESB_SB_EEENS5_IJSB_NSA_ILi0EEESW_EEEEENS5_IJNS4_10UnderscoreESZ_SZ_EEEEENS4_13SM90_TMA_LOADENS4_14ComposedLayoutINS4_7SwizzleILi1ELi4ELi3EEENS4_18smem_ptr_flag_bitsILi8EEENST_INS5_IJNSA_ILi8EEESG_EEENS5_IJSG_SB_EEEEEEEvNS4_8identityES12_S1C_vS1D_EENS_8epilogue10collective6detail29Sm90TmaWarpSpecializedAdapterINS1G_15DefaultEpilogueISI_SJ_SJ_NS1F_6thread17LinearCombinationISI_Li1EffLNS1K_9ScaleType4KindE0ELNS_15FloatRoundStyleE2ESI_EENS1_15EpilogueDefaultEEEEEvvEEEEvNT_6ParamsE:
        .type           _ZN7cutlass13device_kernelINS_4gemm6kernel13GemmUniversalIN4cute5tupleIJiiiiEEENS1_10collective13CollectiveMmaINS1_37MainloopSm90TmaGmmaWarpSpecializedFP8ILi28ENS5_IJNS4_1CILi1EEESB_SB_EEENS1_35KernelTmaWarpSpecializedCooperativeEEENS5_IJNSA_ILi128EEESF_NSA_ILi32EEEEEENS_12float_e5m2_tENS5_IJlSB_lEEENS_12float_e4m3_tESJ_NS4_8TiledMMAINS4_8MMA_AtomIJNS4_4SM904GMMA31MMA_64x128x32_F32E5M2E4M3_SS_TNILNSO_7ScaleInE1ELSQ_1EEEEEENS4_6LayoutINS5_IJNSA_ILi2EEESB_SB_EEENS5_IJSB_NSA_ILi0EEESW_EEEEENS5_IJNS4_10UnderscoreESZ_SZ_EEEEENS4_13SM90_TMA_LOADENS4_14ComposedLayoutINS4_7SwizzleILi1ELi4ELi3EEENS4_18smem_ptr_flag_bitsILi8EEENST_INS5_IJNSA_ILi8EEESG_EEENS5_IJSG_SB_EEEEEEEvNS4_8identityES12_S1C_vS1D_EENS_8epilogue10collective6detail29Sm90TmaWarpSpecializedAdapterINS1G_15DefaultEpilogueISI_SJ_SJ_NS1F_6thread17LinearCombinationISI_Li1EffLNS1K_9ScaleType4KindE0ELNS_15FloatRoundStyleE2ESI_EENS1_15EpilogueDefaultEEEEEvvEEEEvNT_6ParamsE,@function
        .size           _ZN7cutlass13device_kernelINS_4gemm6kernel13GemmUniversalIN4cute5tupleIJiiiiEEENS1_10collective13CollectiveMmaINS1_37MainloopSm90TmaGmmaWarpSpecializedFP8ILi28ENS5_IJNS4_1CILi1EEESB_SB_EEENS1_35KernelTmaWarpSpecializedCooperativeEEENS5_IJNSA_ILi128EEESF_NSA_ILi32EEEEEENS_12float_e5m2_tENS5_IJlSB_lEEENS_12float_e4m3_tESJ_NS4_8TiledMMAINS4_8MMA_AtomIJNS4_4SM904GMMA31MMA_64x128x32_F32E5M2E4M3_SS_TNILNSO_7ScaleInE1ELSQ_1EEEEEENS4_6LayoutINS5_IJNSA_ILi2EEESB_SB_EEENS5_IJSB_NSA_ILi0EEESW_EEEEENS5_IJNS4_10UnderscoreESZ_SZ_EEEEENS4_13SM90_TMA_LOADENS4_14ComposedLayoutINS4_7SwizzleILi1ELi4ELi3EEENS4_18smem_ptr_flag_bitsILi8EEENST_INS5_IJNSA_ILi8EEESG_EEENS5_IJSG_SB_EEEEEEEvNS4_8identityES12_S1C_vS1D_EENS_8epilogue10collective6detail29Sm90TmaWarpSpecializedAdapterINS1G_15DefaultEpilogueISI_SJ_SJ_NS1F_6thread17LinearCombinationISI_Li1EffLNS1K_9ScaleType4KindE0ELNS_15FloatRoundStyleE2ESI_EENS1_15EpilogueDefaultEEEEEvvEEEEvNT_6ParamsE,(.L_x_250 - _ZN7cutlass13device_kernelINS_4gemm6kernel13GemmUniversalIN4cute5tupleIJiiiiEEENS1_10collective13CollectiveMmaINS1_37MainloopSm90TmaGmmaWarpSpecializedFP8ILi28ENS5_IJNS4_1CILi1EEESB_SB_EEENS1_35KernelTmaWarpSpecializedCooperativeEEENS5_IJNSA_ILi128EEESF_NSA_ILi32EEEEEENS_12float_e5m2_tENS5_IJlSB_lEEENS_12float_e4m3_tESJ_NS4_8TiledMMAINS4_8MMA_AtomIJNS4_4SM904GMMA31MMA_64x128x32_F32E5M2E4M3_SS_TNILNSO_7ScaleInE1ELSQ_1EEEEEENS4_6LayoutINS5_IJNSA_ILi2EEESB_SB_EEENS5_IJSB_NSA_ILi0EEESW_EEEEENS5_IJNS4_10UnderscoreESZ_SZ_EEEEENS4_13SM90_TMA_LOADENS4_14ComposedLayoutINS4_7SwizzleILi1ELi4ELi3EEENS4_18smem_ptr_flag_bitsILi8EEENST_INS5_IJNSA_ILi8EEESG_EEENS5_IJSG_SB_EEEEEEEvNS4_8identityES12_S1C_vS1D_EENS_8epilogue10collective6detail29Sm90TmaWarpSpecializedAdapterINS1G_15DefaultEpilogueISI_SJ_SJ_NS1F_6thread17LinearCombinationISI_Li1EffLNS1K_9ScaleType4KindE0ELNS_15FloatRoundStyleE2ESI_EENS1_15EpilogueDefaultEEEEEvvEEEEvNT_6ParamsE)
        .other          _ZN7cutlass13device_kernelINS_4gemm6kernel13GemmUniversalIN4cute5tupleIJiiiiEEENS1_10collective13CollectiveMmaINS1_37MainloopSm90TmaGmmaWarpSpecializedFP8ILi28ENS5_IJNS4_1CILi1EEESB_SB_EEENS1_35KernelTmaWarpSpecializedCooperativeEEENS5_IJNSA_ILi128EEESF_NSA_ILi32EEEEEENS_12float_e5m2_tENS5_IJlSB_lEEENS_12float_e4m3_tESJ_NS4_8TiledMMAINS4_8MMA_AtomIJNS4_4SM904GMMA31MMA_64x128x32_F32E5M2E4M3_SS_TNILNSO_7ScaleInE1ELSQ_1EEEEEENS4_6LayoutINS5_IJNSA_ILi2EEESB_SB_EEENS5_IJSB_NSA_ILi0EEESW_EEEEENS5_IJNS4_10UnderscoreESZ_SZ_EEEEENS4_13SM90_TMA_LOADENS4_14ComposedLayoutINS4_7SwizzleILi1ELi4ELi3EEENS4_18smem_ptr_flag_bitsILi8EEENST_INS5_IJNSA_ILi8EEESG_EEENS5_IJSG_SB_EEEEEEEvNS4_8identityES12_S1C_vS1D_EENS_8epilogue10collective6detail29Sm90TmaWarpSpecializedAdapterINS1G_15DefaultEpilogueISI_SJ_SJ_NS1F_6thread17LinearCombinationISI_Li1EffLNS1K_9ScaleType4KindE0ELNS_15FloatRoundStyleE2ESI_EENS1_15EpilogueDefaultEEEEEvvEEEEvNT_6ParamsE,@"STO_CUDA_ENTRY STV_DEFAULT"
_ZN7cutlass13device_kernelINS_4gemm6kernel13GemmUniversalIN4cute5tupleIJiiiiEEENS1_10collective13CollectiveMmaINS1_37MainloopSm90TmaGmmaWarpSpecializedFP8ILi28ENS5_IJNS4_1CILi1EEESB_SB_EEENS1_35KernelTmaWarpSpecializedCooperativeEEENS5_IJNSA_ILi128EEESF_NSA_ILi32EEEEEENS_12float_e5m2_tENS5_IJlSB_lEEENS_12float_e4m3_tESJ_NS4_8TiledMMAINS4_8MMA_AtomIJNS4_4SM904GMMA31MMA_64x128x32_F32E5M2E4M3_SS_TNILNSO_7ScaleInE1ELSQ_1EEEEEENS4_6LayoutINS5_IJNSA_ILi2EEESB_SB_EEENS5_IJSB_NSA_ILi0EEESW_EEEEENS5_IJNS4_10UnderscoreESZ_SZ_EEEEENS4_13SM90_TMA_LOADENS4_14ComposedLayoutINS4_7SwizzleILi1ELi4ELi3EEENS4_18smem_ptr_flag_bitsILi8EEENST_INS5_IJNSA_ILi8EEESG_EEENS5_IJSG_SB_EEEEEEEvNS4_8identityES12_S1C_vS1D_EENS_8epilogue10collective6detail29Sm90TmaWarpSpecializedAdapterINS1G_15DefaultEpilogueISI_SJ_SJ_NS1F_6thread17LinearCombinationISI_Li1EffLNS1K_9ScaleType4KindE0ELNS_15FloatRoundStyleE2ESI_EENS1_15EpilogueDefaultEEEEEvvEEEEvNT_6ParamsE:
[----:B------:R-:W-:Y:S01]  /*0000*/  LDC R1, c[0x0][0x28] ;  /* 0x00000a00ff017b82 */ /* 0x000fe20000000800 */
[----:B------:R-:W0:Y:S01]  /*0010*/  S2R R0, SR_TID.X ;  /* 0x0000000000007919 */ /* 0x000e220000002100 */
[----:B------:R-:W-:Y:S01]  /*0020*/  ELECT P0, URZ, PT ;  /* 0x00000000003f782f */ /* 0x000fe20003800000 */
[----:B------:R-:W-:Y:S01]  /*0030*/  BSSY B0, `(.L_x_0) ;  /* 0x000000f000007945 */ /* 0x000fe20003800000 */
[--C-:B0-----:R-:W-:Y:S02]  /*0040*/  SHF.R.U32.HI R2, RZ, 0x5, R0.reuse ;  /* 0x00000005ff027819 */ /* 0x101fe40000011600 */
[----:B------:R-:W-:-:S03]  /*0050*/  SHF.R.U32.HI R3, RZ, 0x7, R0 ;  /* 0x00000007ff037819 */ /* 0x000fc60000011600 */
[----:B------:R-:W0:Y:S04]  /*0060*/  SHFL.IDX PT, R5, R2, RZ, 0x1f ;  /* 0x00001fff02057589 */ /* 0x000e2800000e0000 */
[----:B------:R1:W2:Y:S01]  /*0070*/  SHFL.IDX PT, R6, R3, RZ, 0x1f ;  /* 0x00001fff03067589 */ /* 0x0002a200000e0000 */
[----:B0-----:R-:W-:-:S13]  /*0080*/  ISETP.NE.OR P0, PT, R5, RZ, !P0 ;  /* 0x000000ff0500720c */ /* 0x001fda0004705670 */
[----:B-12---:R-:W-:Y:S05]  /*0090*/  @P0 BRA `(.L_x_1) ;  /* 0x0000000000200947 */ /* 0x006fea0003800000 */
[----:B------:R-:W-:Y:S02]  /*00a0*/  ULDC.64 UR4, c[0x0][0x198] ;  /* 0x0000660000047ab9 */ /* 0x000fe40000000a00 */
[----:B------:R-:W-:Y:S02]  /*00b0*/  UIADD3 UR6, UP0, UR4, 0xf0, URZ ;  /* 0x000000f004067890 */ /* 0x000fe4000ff1e03f */
[----:B------:R-:W-:Y:S02]  /*00c0*/  UIADD3 UR4, UP1, UR4, 0x1f0, URZ ;  /* 0x000001f004047890 */ /* 0x000fe4000ff3e03f */
[----:B------:R-:W-:Y:S02]  /*00d0*/  UIADD3.X UR7, URZ, UR5, URZ, UP0, !UPT ;  /* 0x000000053f077290 */ /* 0x000fe400087fe43f */
[----:B------:R-:W-:-:S07]  /*00e0*/  UIADD3.X UR5, URZ, UR5, URZ, UP1, !UPT ;  /* 0x000000053f057290 */ /* 0x000fce0008ffe43f */
[----:B------:R0:W-:Y:S02]  /*00f0*/  UTMACCTL.PF [UR6] ;  /* 0x00000000060079b9 */ /* 0x0001e40008040000 */
[----:B------:R0:W-:Y:S02]  /*0100*/  UTMACCTL.PF [UR4] ;  /* 0x00000000040079b9 */ /* 0x0001e40008040000 */
[----:B0-----:R-:W-:Y:S01]  /*0110*/  NOP ;  /* 0x0000000000007918 */ /* 0x001fe20000000000 */
.L_x_1:
[----:B------:R-:W-:Y:S05]  /*0120*/  BSYNC B0 ;  /* 0x0000000000007941 */ /* 0x000fea0003800000 */
.L_x_0:
[----:B------:R-:W0:Y:S02]  /*0130*/  SHFL.IDX PT, R3, R2, RZ, 0x1f ;  /* 0x00001fff02037589 */ /* 0x000e2400000e0000 */
[----:B0-----:R-:W-:-:S13]  /*0140*/  ISETP.NE.AND P0, PT, R3, RZ, PT ;  /* 0x000000ff0300720c */ /* 0x001fda0003f05270 */
[----:B------:R-:W-:Y:S05]  /*0150*/  @P0 BRA `(.L_x_2) ;  /* 0x0000000400240947 */ /* 0x000fea0003800000 */
[----:B------:R-:W-:Y:S01]  /*0160*/  ELECT P0, URZ, PT ;  /* 0x00000000003f782f */ /* 0x000fe20003800000 */
[----:B------:R-:W-:-:S12]  /*0170*/  BSSY B0, `(.L_x_2) ;  /* 0x0000047000007945 */ /* 0x000fd80003800000 */
[----:B------:R-:W-:Y:S05]  /*0180*/  @!P0 BRA `(.L_x_3) ;  /* 0x0000000400148947 */ /* 0x000fea0003800000 */
[----:B------:R-:W0:Y:S01]  /*0190*/  S2UR UR8, SR_CgaCtaId ;  /* 0x00000000000879c3 */ /* 0x000e220000008800 */
[----:B------:R-:W-:Y:S01]  /*01a0*/  UMOV UR4, 0x400 ;  /* 0x0000040000047882 */ /* 0x000fe20000000000 */
[----:B------:R-:W-:Y:S01]  /*01b0*/  UMOV UR5, 0x1 ;  /* 0x0000000100057882 */ /* 0x000fe20000000000 */
[----:B------:R-:W-:Y:S02]  /*01c0*/  UMOV UR6, 0x100 ;  /* 0x0000010000067882 */ /* 0x000fe40000000000 */
[----:B------:R-:W-:-:S04]  /*01d0*/  UIADD3 UR6, -UR6, 0x100000, URZ ;  /* 0x0010000006067890 */ /* 0x000fc8000fffe13f */
[----:B------:R-:W-:Y:S02]  /*01e0*/  USHF.L.U32 UR7, UR6, 0xb, URZ ;  /* 0x0000000b06077899 */ /* 0x000fe4000800063f */
[----:B------:R-:W-:Y:S02]  /*01f0*/  USHF.L.U32 UR6, UR6, 0x1, URZ ;  /* 0x0000000106067899 */ /* 0x000fe4000800063f */
[----:B0-----:R-:W-:Y:S02]  /*0200*/  ULEA UR8, UR8, UR4, 0x18 ;  /* 0x0000000408087291 */ /* 0x001fe4000f8ec03f */
[----:B------:R-:W-:-:S04]  /*0210*/  UIADD3 UR4, -UR5, 0x100000, URZ ;  /* 0x0010000005047890 */ /* 0x000fc8000fffe13f */
[----:B------:R-:W-:Y:S02]  /*0220*/  USHF.L.U32 UR5, UR4, 0xb, URZ ;  /* 0x0000000b04057899 */ /* 0x000fe4000800063f */
[----:B------:R-:W-:Y:S01]  /*0230*/  USHF.L.U32 UR4, UR4, 0x1, URZ ;  /* 0x0000000104047899 */ /* 0x000fe2000800063f */
[----:B------:R-:W0:Y:S11]  /*0240*/  FENCE.VIEW.ASYNC.S ;  /* 0x00000000000073c6 */ /* 0x000e360000000000 */
[----:B0-----:R0:W1:Y:S01]  /*0250*/  SYNCS.EXCH.64 URZ, [UR8], UR4 ;  /* 0x00000004083f75b2 */ /* 0x0010620008000100 */
[----:B------:R0:W2:Y:S01]  /*0260*/  SYNCS.EXCH.64 URZ, [UR8+0xe0], UR6 ;  /* 0x0000e006083f75b2 */ /* 0x0000a20008000100 */
[----:B------:R0:W3:Y:S01]  /*0270*/  SYNCS.EXCH.64 URZ, [UR8+0x8], UR4 ;  /* 0x00000804083f75b2 */ /* 0x0000e20008000100 */
[----:B------:R0:W4:Y:S01]  /*0280*/  SYNCS.EXCH.64 URZ, [UR8+0xe8], UR6 ;  /* 0x0000e806083f75b2 */ /* 0x0001220008000100 */
[----:B------:R0:W0:Y:S01]  /*0290*/  SYNCS.EXCH.64 URZ, [UR8+0x10], UR4 ;  /* 0x00001004083f75b2 */ /* 0x0000220008000100 */
        /* <DEDUP_REMOVED lines=51> */
[----:B-1234-:R-:W-:Y:S01]  /*05d0*/  NOP ;  /* 0x0000000000007918 */ /* 0x01efe20000000000 */
.L_x_3:
[----:B0-----:R-:W-:Y:S05]  /*05e0*/  BSYNC B0 ;  /* 0x0000000000007941 */ /* 0x001fea0003800000 */
.L_x_2:
[----:B------:R-:W0:Y:S01]  /*05f0*/  SHFL.IDX PT, R2, R2, RZ, 0x1f ;  /* 0x00001fff02027589 */ /* 0x000e2200000e0000 */
[----:B------:R-:W1:Y:S01]  /*0600*/  LDC R3, c[0x0][0x65c] ;  /* 0x00019700ff037b82 */ /* 0x000e620000000800 */
[----:B------:R-:W-:Y:S02]  /*0610*/  ELECT P0, URZ, PT ;  /* 0x00000000003f782f */ /* 0x000fe40003800000 */
[----:B------:R-:W-:Y:S01]  /*0620*/  SHF.R.S32.HI R4, RZ, 0x1f, R5 ;  /* 0x0000001fff047819 */ /* 0x000fe20000011405 */
[----:B------:R-:W2:Y:S01]  /*0630*/  S2R R10, SR_CTAID.Y ;  /* 0x00000000000a7919 */ /* 0x000ea20000002600 */
[----:B------:R-:W-:Y:S01]  /*0640*/  UMOV UR4, 0x20 ;  /* 0x0000002000047882 */ /* 0x000fe20000000000 */
[C---:B------:R-:W-:Y:S01]  /*0650*/  ISETP.NE.AND P3, PT, R6.reuse, RZ, PT ;  /* 0x000000ff0600720c */ /* 0x040fe20003f65270 */
[----:B------:R-:W-:Y:S01]  /*0660*/  VIADD R11, R6, 0xffffffff ;  /* 0xffffffff060b7836 */ /* 0x000fe20000000000 */
[----:B------:R-:W3:Y:S01]  /*0670*/  S2R R8, SR_CTAID.X ;  /* 0x0000000000087919 */ /* 0x000ee20000002500 */
[----:B------:R-:W-:Y:S01]  /*0680*/  LEA.HI R4, R4, R5, RZ, 0x2 ;  /* 0x0000000504047211 */ /* 0x000fe200078f10ff */
[----:B------:R-:W-:Y:S01]  /*0690*/  NOP ;  /* 0x0000000000007918 */ /* 0x000fe20000000000 */
[----:B------:R-:W-:Y:S01]  /*06a0*/  NOP ;  /* 0x0000000000007918 */ /* 0x000fe20000000000 */
[----:B------:R-:W-:-:S02]  /*06b0*/  ISETP.GE.U32.AND P1, PT, R11, 0x2, PT ;  /* 0x000000020b00780c */ /* 0x000fc40003f26070 */
[----:B------:R-:W-:-:S05]  /*06c0*/  LOP3.LUT R4, R4, 0xfffffffc, RZ, 0xc0, !PT ;  /* 0xfffffffc04047812 */ /* 0x000fca00078ec0ff */
[----:B------:R-:W-:Y:S01]  /*06d0*/  IMAD.IADD R5, R5, 0x1, -R4 ;  /* 0x0000000105057824 */ /* 0x000fe200078e0a04 */
[----:B0-----:R-:W-:Y:S02]  /*06e0*/  ISETP.NE.OR P0, PT, R2, RZ, !P0 ;  /* 0x000000ff0200720c */ /* 0x001fe40004705670 */
[----:B-1----:R-:W-:-:S11]  /*06f0*/  ISETP.NE.AND P2, PT, R3, 0x1, PT ;  /* 0x000000010300780c */ /* 0x002fd60003f45270 */
[----:B------:R-:W-:Y:S01]  /*0700*/  VOTEU.ALL UP0, P0 ;  /* 0x00000000003f7886 */ /* 0x000fe20000000000 */
[----:B------:R-:W-:Y:S01]  /*0710*/  VOTEU.ALL UP1, P0 ;  /* 0x00000000003f7886 */ /* 0x000fe20000020000 */
[----:B------:R-:W3:Y:S01]  /*0720*/  @P2 LDC R9, c[0x0][0x10] ;  /* 0x00000400ff092b82 */ /* 0x000ee20000000800 */
[----:B--2---:R-:W-:Y:S02]  /*0730*/  @P2 IMAD.MOV.U32 R2, RZ, RZ, R10 ;  /* 0x000000ffff022224 */ /* 0x004fe400078e000a */
[----:B------:R-:W-:Y:S01]  /*0740*/  @!UP0 UMOV UR6, 0x400 ;  /* 0x0000040000068882 */ /* 0x000fe20000000000 */
[----:B------:R-:W-:-:S04]  /*0750*/  @!UP0 UIADD3 UR4, -UR4, 0x100000, URZ ;  /* 0x0010000004048890 */ /* 0x000fc8000fffe13f */
[----:B------:R-:W-:Y:S02]  /*0760*/  @!UP0 USHF.L.U32 UR5, UR4, 0xb, URZ ;  /* 0x0000000b04058899 */ /* 0x000fe4000800063f */
[----:B------:R-:W-:Y:S01]  /*0770*/  @!UP0 USHF.L.U32 UR4, UR4, 0x1, URZ ;  /* 0x0000000104048899 */ /* 0x000fe2000800063f */
[----:B------:R-:W-:Y:S02]  /*0780*/  @P2 IMAD.MOV.U32 R3, RZ, RZ, RZ ;  /* 0x000000ffff032224 */ /* 0x000fe400078e00ff */
[----:B------:R-:W-:Y:S01]  /*0790*/  @P2 IMAD.MOV.U32 R13, RZ, RZ, RZ ;  /* 0x000000ffff0d2224 */ /* 0x000fe200078e00ff */
[----:B------:R-:W0:Y:S08]  /*07a0*/  @!UP0 S2UR UR7, SR_CgaCtaId ;  /* 0x00000000000789c3 */ /* 0x000e300000008800 */
[----:B------:R-:W1:Y:S01]  /*07b0*/  @!P2 LDC R7, c[0x0][0xc] ;  /* 0x00000300ff07ab82 */ /* 0x000e620000000800 */
[----:B---3--:R-:W-:-:S04]  /*07c0*/  @P2 IMAD.WIDE.U32 R2, R8, R9, R2 ;  /* 0x0000000908022225 */ /* 0x008fc800078e0002 */
[----:B------:R-:W-:Y:S02]  /*07d0*/  IMAD.MOV.U32 R9, RZ, RZ, RZ ;  /* 0x000000ffff097224 */ /* 0x000fe400078e00ff */
[----:B------:R-:W-:Y:S01]  /*07e0*/  @P2 IMAD.IADD R3, R3, 0x1, R13 ;  /* 0x0000000103032824 */ /* 0x000fe200078e020d */
[----:B0-----:R-:W-:Y:S01]  /*07f0*/  @!UP0 ULEA UR6, UR7, UR6, 0x18 ;  /* 0x0000000607068291 */ /* 0x001fe2000f8ec03f */
[----:B------:R-:W-:Y:S01]  /*0800*/  VOTEU.ALL UP0, P0 ;  /* 0x00000000003f7886 */ /* 0x000fe20000000000 */
[----:B------:R-:W-:-:S04]  /*0810*/  ISETP.NE.AND P0, PT, R5, 0x3, PT ;  /* 0x000000030500780c */ /* 0x000fc80003f05270 */
[----:B------:R-:W-:-:S04]  /*0820*/  ISETP.EQ.OR P0, PT, R5, RZ, !P0 ;  /* 0x000000ff0500720c */ /* 0x000fc80004702670 */
[----:B------:R-:W-:Y:S01]  /*0830*/  ISETP.EQ.AND P0, PT, R6, RZ, P0 ;  /* 0x000000ff0600720c */ /* 0x000fe20000702270 */
[----:B------:R-:W0:Y:S02]  /*0840*/  FENCE.VIEW.ASYNC.S ;  /* 0x00000000000073c6 */ /* 0x000e240000000000 */
[----:B0-----:R0:W2:Y:S01]  /*0850*/  @!UP0 SYNCS.EXCH.64 URZ, [UR6+0x1d0], UR4 ;  /* 0x0001d004063f85b2 */ /* 0x0010a20008000100 */
[----:B-1----:R-:W-:Y:S01]  /*0860*/  @!P2 IMAD.WIDE.U32 R6, R7, R10, R8 ;  /* 0x0000000a0706a225 */ /* 0x002fe200078e0008 */
[----:B------:R-:W-:-:S03]  /*0870*/  SEL R4, RZ, 0x1, !P0 ;  /* 0x00000001ff047807 */ /* 0x000fc60004000000 */
[----:B------:R-:W-:Y:S02]  /*0880*/  @!P2 IMAD.MOV.U32 R2, RZ, RZ, R6 ;  /* 0x000000ffff02a224 */ /* 0x000fe400078e0006 */
[----:B------:R-:W-:Y:S01]  /*0890*/  @!P2 IMAD.MOV.U32 R3, RZ, RZ, R7 ;  /* 0x000000ffff03a224 */ /* 0x000fe200078e0007 */
[----:B------:R-:W-:Y:S01]  /*08a0*/  SEL R4, R4, 0x2, P1 ;  /* 0x0000000204047807 */ /* 0x000fe20000800000 */
[----:B------:R0:W2:Y:S01]  /*08b0*/  @!UP1 SYNCS.EXCH.64 URZ, [UR6+0x1d8], UR4 ;  /* 0x0001d804063f95b2 */ /* 0x0000a20008000100 */
[----:B------:R-:W-:Y:S01]  /*08c0*/  NOP ;  /* 0x0000000000007918 */ /* 0x000fe20000000000 */
[----:B--2---:R-:W-:Y:S06]  /*08d0*/  BAR.SYNC.DEFER_BLOCKING 0x0 ;  /* 0x0000000000007b1d */ /* 0x004fec0000010000 */
[----:B------:R-:W-:Y:S05]  /*08e0*/  @!P3 BRA `(.L_x_4) ;  /* 0x000000740034b947 */ /* 0x000fea0003800000 */
[----:B------:R-:W-:-:S13]  /*08f0*/  ISETP.GT.U32.AND P0, PT, R11, 0x1, PT ;  /* 0x000000010b00780c */ /* 0x000fda0003f04070 */
[----:B0-----:R-:W-:Y:S05]  /*0900*/  @P0 EXIT ;  /* 0x000000000000094d */ /* 0x001fea0003800000 */
[----:B------:R-:W-:Y:S01]  /*0910*/  ULDC.64 UR4, c[0x0][0x650] ;  /* 0x0001940000047ab9 */ /* 0x000fe20000000a00 */
[----:B------:R-:W-:Y:S01]  /*0920*/  PRMT R12, RZ, 0x7610, R12 ;  /* 0x00007610ff0c7816 */ /* 0x000fe2000000000c */
[----:B------:R-:W-:Y:S01]  /*0930*/  IMAD.MOV.U32 R6, RZ, RZ, -0x1 ;  /* 0xffffffffff067424 */ /* 0x000fe200078e00ff */
[----:B------:R-:W-:Y:S01]  /*0940*/  ISETP.GE.U32.AND P0, PT, R2, UR4, PT ;  /* 0x0000000402007c0c */ /* 0x000fe2000bf06070 */
[----:B------:R-:W-:Y:S02]  /*0950*/  IMAD.MOV.U32 R7, RZ, RZ, -0x1 ;  /* 0xffffffffff077424 */ /* 0x000fe400078e00ff */
[----:B------:R-:W-:Y:S01]  /*0960*/  IMAD.MOV.U32 R5, RZ, RZ, -0x1 ;  /* 0xffffffffff057424 */ /* 0x000fe200078e00ff */
[----:B------:R-:W-:-:S13]  /*0970*/  ISETP.GE.U32.AND.EX P0, PT, R3, UR5, PT, P0 ;  /* 0x0000000503007c0c */ /* 0x000fda000bf06100 */
[----:B------:R-:W-:Y:S05]  /*0980*/  @P0 BRA `(.L_x_5) ;  /* 0x00000004005c0947 */ /* 0x000fea0003800000 */
[----:B------:R-:W0:Y:S01]  /*0990*/  LDC.64 R16, c[0x0][0x628] ;  /* 0x00018a00ff107b82 */ /* 0x000e220000000a00 */
[----:B------:R-:W-:Y:S02]  /*09a0*/  IMAD.MOV.U32 R6, RZ, RZ, R2 ;  /* 0x000000ffff067224 */ /* 0x000fe400078e0002 */
[----:B------:R-:W-:-:S05]  /*09b0*/  IMAD.MOV.U32 R7, RZ, RZ, R3 ;  /* 0x000000ffff077224 */ /* 0x000fca00078e0003 */
[----:B------:R-:W1:Y:S08]  /*09c0*/  LDC R18, c[0x0][0x630] ;  /* 0x00018c00ff127b82 */ /* 0x000e700000000800 */
[----:B------:R-:W2:Y:S01]  /*09d0*/  LDC.64 R20, c[0x0][0x620] ;  /* 0x00018800ff147b82 */ /* 0x000ea20000000a00 */
[----:B0-----:R-:W-:-:S04]  /*09e0*/  ISETP.NE.U32.AND P0, PT, R16, RZ, PT ;  /* 0x000000ff1000720c */ /* 0x001fc80003f05070 */
[----:B------:R-:W-:-:S13]  /*09f0*/  ISETP.NE.AND.EX P0, PT, R17, RZ, PT, P0 ;  /* 0x000000ff1100720c */ /* 0x000fda0003f05300 */
[----:B-12---:R-:W-:Y:S05]  /*0a00*/  @!P0 BRA `(.L_x_6) ;  /* 0x0000000000288947 */ /* 0x006fea0003800000 */
[----:B------:R-:W0:Y:S02]  /*0a10*/  LDC R5, c[0x0][0x634] ;  /* 0x00018d00ff057b82 */ /* 0x000e240000000800 */
[----:B0-----:R-:W-:-:S05]  /*0a20*/  IADD3 R5, P0, R2, R5, RZ ;  /* 0x0000000502057210 */ /* 0x001fca0007f1e0ff */
[----:B------:R-:W-:-:S04]  /*0a30*/  IMAD.X R11, RZ, RZ, R3, P0 ;  /* 0x000000ffff0b7224 */ /* 0x000fc800000e0603 */
[----:B------:R-:W-:-:S04]  /*0a40*/  IMAD.WIDE.U32 R6, R11, R16, RZ ;  /* 0x000000100b067225 */ /* 0x000fc800078e00ff */
[----:B------:R-:W-:-:S04]  /*0a50*/  IMAD.WIDE.U32 R12, P0, R5, R17, R6 ;  /* 0x00000011050c7225 */ /* 0x000fc80007800006 */
[----:B------:R-:W-:-:S04]  /*0a60*/  IMAD.WIDE.U32 R6, R5, R16, RZ ;  /* 0x0000001005067225 */ /* 0x000fc800078e00ff */
[----:B------:R-:W-:Y:S01]  /*0a70*/  IMAD.X R15, RZ, RZ, RZ, P0 ;  /* 0x000000ffff0f7224 */ /* 0x000fe200000e06ff */
[----:B------:R-:W-:Y:S01]  /*0a80*/  IADD3 RZ, P0, R7, R12, RZ ;  /* 0x0000000c07ff7210 */ /* 0x000fe20007f1e0ff */
[----:B------:R-:W-:-:S04]  /*0a90*/  IMAD.MOV.U32 R14, RZ, RZ, R13 ;  /* 0x000000ffff0e7224 */ /* 0x000fc800078e000d */
[----:B------:R-:W-:-:S08]  /*0aa0*/  IMAD.WIDE.U32.X R6, R11, R17, R14, P0 ;  /* 0x000000110b067225 */ /* 0x000fd000000e040e */
.L_x_6:
[--C-:B------:R-:W-:Y:S01]  /*0ab0*/  SHF.R.U64 R26, R6, R18, R7.reuse ;  /* 0x00000012061a7219 */ /* 0x100fe20000001207 */
[----:B------:R-:W0:Y:S01]  /*0ac0*/  LDC.64 R22, c[0x0][0x640] ;  /* 0x00019000ff167b82 */ /* 0x000e220000000a00 */
[----:B------:R-:W-:Y:S01]  /*0ad0*/  I2FP.F32.U32 R5, R8 ;  /* 0x0000000800057245 */ /* 0x000fe20000201000 */
[----:B------:R-:W-:Y:S01]  /*0ae0*/  ULDC UR4, c[0x0][0x150] ;  /* 0x0000540000047ab9 */ /* 0x000fe20000000800 */
[----:B------:R-:W-:Y:S02]  /*0af0*/  SHF.R.U32.HI R6, RZ, R18, R7 ;  /* 0x00000012ff067219 */ /* 0x000fe40000011607 */
[----:B------:R-:W-:Y:S01]  /*0b00*/  IADD3 R11, P0, RZ, -R26, RZ ;  /* 0x8000001aff0b7210 */ /* 0x000fe20007f1e0ff */
[----:B------:R-:W-:Y:S01]  /*0b10*/  FMUL R5, R5, UR4 ;  /* 0x0000000405057c20 */ /* 0x000fe20008400000 */
[----:B------:R-:W-:Y:S01]  /*0b20*/  ULDC UR4, c[0x0][0x154] ;  /* 0x0000550000047ab9 */ /* 0x000fe20000000800 */
[----:B------:R-:W1:Y:S02]  /*0b30*/  LDC R14, c[0x0][0x618] ;  /* 0x00018600ff0e7b82 */ /* 0x000e640000000800 */
[----:B------:R-:W-:-:S02]  /*0b40*/  IMAD.X R13, RZ, RZ, ~R6, P0 ;  /* 0x000000ffff0d7224 */ /* 0x000fc400000e0e06 */
[----:B------:R-:W2:Y:S01]  /*0b50*/  F2I.U32.TRUNC.NTZ R5, R5 ;  /* 0x0000000500057305 */ /* 0x000ea2000020f000 */
[----:B------:R-:W-:-:S03]  /*0b60*/  IMAD.WIDE.U32 R6, R11, R20, R2 ;  /* 0x000000140b067225 */ /* 0x000fc600078e0002 */
[----:B------:R-:W3:Y:S01]  /*0b70*/  LDC R9, c[0x0][0x144] ;  /* 0x00005100ff097b82 */ /* 0x000ee20000000800 */
[----:B------:R-:W-:-:S04]  /*0b80*/  IMAD R12, R13, R20, RZ ;  /* 0x000000140d0c7224 */ /* 0x000fc800078e02ff */
[----:B------:R-:W-:Y:S02]  /*0b90*/  IMAD R11, R11, R21, R12 ;  /* 0x000000150b0b7224 */ /* 0x000fe400078e020c */
[----:B------:R-:W-:Y:S01]  /*0ba0*/  IMAD.MOV.U32 R12, RZ, RZ, 0x1 ;  /* 0x00000001ff0c7424 */ /* 0x000fe200078e00ff */
[----:B------:R-:W4:Y:S01]  /*0bb0*/  LDC R18, c[0x0][0x608] ;  /* 0x00018200ff127b82 */ /* 0x000f220000000800 */
[----:B------:R-:W-:Y:S01]  /*0bc0*/  IMAD.IADD R11, R7, 0x1, R11 ;  /* 0x00000001070b7824 */ /* 0x000fe200078e020b */
[----:B0-----:R-:W-:Y:S01]  /*0bd0*/  ISETP.NE.U32.AND P0, PT, R22, RZ, PT ;  /* 0x000000ff1600720c */ /* 0x001fe20003f05070 */
[----:B--2---:R-:W-:-:S03]  /*0be0*/  IMAD.MOV R7, RZ, RZ, -R5 ;  /* 0x000000ffff077224 */ /* 0x004fc600078e0a05 */
[----:B------:R-:W-:Y:S02]  /*0bf0*/  ISETP.NE.AND.EX P0, PT, R23, RZ, PT, P0 ;  /* 0x000000ff1700720c */ /* 0x000fe40003f05300 */
[----:B------:R-:W0:Y:S01]  /*0c00*/  LDC R13, c[0x0][0x658] ;  /* 0x00019600ff0d7b82 */ /* 0x000e220000000800 */
[--C-:B-1----:R-:W-:Y:S02]  /*0c10*/  SHF.R.U64 R16, R6, R14, R11.reuse ;  /* 0x0000000e06107219 */ /* 0x102fe4000000120b */
[----:B------:R-:W-:Y:S02]  /*0c20*/  I2FP.F32.U32 R6, R10 ;  /* 0x0000000a00067245 */ /* 0x000fe40000201000 */
[----:B------:R-:W-:-:S03]  /*0c30*/  SHF.R.U32.HI R11, RZ, R14, R11 ;  /* 0x0000000eff0b7219 */ /* 0x000fc6000001160b */
[----:B------:R-:W1:Y:S01]  /*0c40*/  LDC R17, c[0x0][0x148] ;  /* 0x00005200ff117b82 */ /* 0x000e620000000800 */
[----:B---3--:R-:W-:Y:S02]  /*0c50*/  IMAD R5, R9, R7, R8 ;  /* 0x0000000709057224 */ /* 0x008fe400078e0208 */
[----:B------:R-:W-:Y:S01]  /*0c60*/  FMUL R7, R6, UR4 ;  /* 0x0000000406077c20 */ /* 0x000fe20008400000 */
[----:B------:R-:W-:-:S03]  /*0c70*/  IMAD.MOV.U32 R6, RZ, RZ, -0x1 ;  /* 0xffffffffff067424 */ /* 0x000fc600078e00ff */
[----:B------:R2:W3:Y:S01]  /*0c80*/  F2I.U32.TRUNC.NTZ R15, R7 ;  /* 0x00000007000f7305 */ /* 0x0004e2000020f000 */
[----:B------:R-:W1:Y:S01]  /*0c90*/  LDC R21, c[0x0][0x600] ;  /* 0x00018000ff157b82 */ /* 0x000e620000000800 */
[-CC-:B----4-:R-:W-:Y:S02]  /*0ca0*/  SHF.R.U64 R27, R16, R18.reuse, R11.reuse ;  /* 0x00000012101b7219 */ /* 0x190fe4000000120b */
[----:B------:R-:W-:-:S05]  /*0cb0*/  SHF.R.U32.HI R8, RZ, R18, R11 ;  /* 0x00000012ff087219 */ /* 0x000fca000001160b */
[----:B------:R-:W4:Y:S01]  /*0cc0*/  LDC R20, c[0x0][0x648] ;  /* 0x00019200ff147b82 */ /* 0x000f220000000800 */
[-CC-:B0-----:R-:W-:Y:S02]  /*0cd0*/  SHF.R.U64 R18, R27, R13.reuse, R8.reuse ;  /* 0x0000000d1b127219 */ /* 0x181fe40000001208 */
[-C--:B------:R-:W-:Y:S02]  /*0ce0*/  SHF.L.U32 R6, R6, R13.reuse, RZ ;  /* 0x0000000d06067219 */ /* 0x080fe400000006ff */
[-C--:B------:R-:W-:Y:S02]  /*0cf0*/  SHF.R.U32.HI R8, RZ, R13.reuse, R8 ;  /* 0x0000000dff087219 */ /* 0x080fe40000011608 */
[----:B------:R-:W-:Y:S01]  /*0d00*/  LOP3.LUT R14, RZ, R6, RZ, 0x33, !PT ;  /* 0x00000006ff0e7212 */ /* 0x000fe200078e33ff */
[----:B------:R-:W0:Y:S01]  /*0d10*/  LDC R25, c[0x0][0x638] ;  /* 0x00018e00ff197b82 */ /* 0x000e220000000800 */
[----:B------:R-:W-:Y:S01]  /*0d20*/  SHF.L.U32 R11, R12, R13, RZ ;  /* 0x0000000d0c0b7219 */ /* 0x000fe200000006ff */
[----:B------:R-:W-:-:S02]  /*0d30*/  IMAD.MOV.U32 R6, RZ, RZ, R18 ;  /* 0x000000ffff067224 */ /* 0x000fc400078e0012 */
[----:B--2---:R-:W-:-:S04]  /*0d40*/  IMAD.MOV.U32 R7, RZ, RZ, R8 ;  /* 0x000000ffff077224 */ /* 0x004fc800078e0008 */
[----:B------:R-:W2:Y:S01]  /*0d50*/  LDC R24, c[0x0][0x610] ;  /* 0x00018400ff187b82 */ /* 0x000ea20000000800 */
[----:B---3--:R-:W-:Y:S05]  /*0d60*/  @!P0 BRA `(.L_x_7) ;  /* 0x0000000000288947 */ /* 0x008fea0003800000 */
[----:B------:R-:W3:Y:S02]  /*0d70*/  LDC R13, c[0x0][0x64c] ;  /* 0x00019300ff0d7b82 */ /* 0x000ee40000000800 */
[----:B---3--:R-:W-:-:S05]  /*0d80*/  IADD3 R13, P0, R18, R13, RZ ;  /* 0x0000000d120d7210 */ /* 0x008fca0007f1e0ff */
        /* <DEDUP_REMOVED lines=8> */
.L_x_7:
[----:B----4-:R-:W-:Y:S01]  /*0e10*/  SHF.R.U64 R6, R6, R20, R7 ;  /* 0x0000001406067219 */ /* 0x010fe20000001207 */
[----:B-1----:R-:W-:Y:S01]  /*0e20*/  VIADD R7, R21, 0xffffffff ;  /* 0xffffffff15077836 */ /* 0x002fe20000000000 */
[----:B------:R-:W-:Y:S01]  /*0e30*/  LOP3.LUT R14, R27, R14, RZ, 0xc0, !PT ;  /* 0x0000000e1b0e7212 */ /* 0x000fe200078ec0ff */
[----:B------:R-:W-:Y:S02]  /*0e40*/  IMAD.MOV R15, RZ, RZ, -R15 ;  /* 0x000000ffff0f7224 */ /* 0x000fe400078e0a0f */
[----:B------:R-:W-:Y:S01]  /*0e50*/  IMAD.MOV R8, RZ, RZ, -R6 ;  /* 0x000000ffff087224 */ /* 0x000fe200078e0a06 */
[----:B------:R-:W-:Y:S01]  /*0e60*/  LOP3.LUT R7, R16, R7, RZ, 0xc0, !PT ;  /* 0x0000000710077212 */ /* 0x000fe200078ec0ff */
[----:B------:R-:W-:Y:S02]  /*0e70*/  IMAD R14, R11, R6, R14 ;  /* 0x000000060b0e7224 */ /* 0x000fe400078e020e */
[----:B------:R-:W-:Y:S02]  /*0e80*/  @P2 IMAD R5, R17, R15, R10 ;  /* 0x0000000f11052224 */ /* 0x000fe400078e020a */
[----:B0-----:R-:W-:-:S02]  /*0e90*/  IMAD R6, R8, R25, R18 ;  /* 0x0000001908067224 */ /* 0x001fc400078e0212 */
[----:B--2---:R-:W-:Y:S02]  /*0ea0*/  IMAD R5, R14, R24, R5 ;  /* 0x000000180e057224 */ /* 0x004fe400078e0205 */
[----:B------:R-:W-:Y:S02]  /*0eb0*/  IMAD R6, R6, R21, R7 ;  /* 0x0000001506067224 */ /* 0x000fe400078e0207 */
[----:B------:R-:W-:-:S03]  /*0ec0*/  IMAD.MOV.U32 R12, RZ, RZ, 0x1 ;  /* 0x00000001ff0c7424 */ /* 0x000fc600078e00ff */
[----:B------:R-:W-:Y:S02]  /*0ed0*/  SEL R7, R6, R5, !P2 ;  /* 0x0000000506077207 */ /* 0x000fe40005000000 */
[----:B------:R-:W-:Y:S01]  /*0ee0*/  SEL R6, R5, R6, !P2 ;  /* 0x0000000605067207 */ /* 0x000fe20005000000 */
[----:B------:R-:W-:-:S07]  /*0ef0*/  IMAD.MOV.U32 R5, RZ, RZ, R26 ;  /* 0x000000ffff057224 */ /* 0x000fce00078e001a */
.L_x_5:
[----:B------:R-:W-:-:S08]  /*0f00*/  NOP ;  /* 0x0000000000007918 */ /* 0x000fd00000000000 */
[----:B------:R-:W0:Y:S02]  /*0f10*/  USETMAXREG.TRY_ALLOC.CTAPOOL UP0, 0xe8 ;  /* 0x000000e8000079c8 */ /* 0x000e240008000600 */
[----:B0-----:R-:W-:-:S13]  /*0f20*/  PLOP3.LUT P0, PT, PT, PT, UP0, 0x80, 0x0 ;  /* 0x000000000000781c */ /* 0x001fda0003f0f008 */
[----:B------:R-:W-:Y:S05]  /*0f30*/  @!P0 BRA `(.L_x_5) ;  /* 0xfffffffc00f08947 */ /* 0x000fea000383ffff */
[----:B------:R-:W-:Y:S01]  /*0f40*/  ULDC.64 UR4, c[0x0][0x598] ;  /* 0x0001660000047ab9 */ /* 0x000fe20000000a00 */
[----:B------:R-:W-:Y:S01]  /*0f50*/  ULDC.64 UR18, c[0x0][0x208] ;  /* 0x0000820000127ab9 */ /* 0x000fe20000000a00 */
[----:B------:R-:W-:-:S04]  /*0f60*/  ISETP.NE.U32.AND P0, PT, RZ, UR4, PT ;  /* 0x00000004ff007c0c */ /* 0x000fc8000bf05070 */
[----:B------:R-:W-:-:S13]  /*0f70*/  ISETP.NE.AND.EX P0, PT, RZ, UR5, PT, P0 ;  /* 0x00000005ff007c0c */ /* 0x000fda000bf05300 */
[----:B------:R-:W-:Y:S05]  /*0f80*/  @!P0 BRA `(.L_x_8) ;  /* 0x00000000001c8947 */ /* 0x000fea0003800000 */
[----:B------:R-:W0:Y:S02]  /*0f90*/  LDC.64 R8, c[0x0][0x598] ;  /* 0x00016600ff087b82 */ /* 0x000e240000000a00 */
[----:B0-----:R-:W2:Y:S02]  /*0fa0*/  LDG.E.64 R8, desc[UR18][R8.64] ;  /* 0x0000001208087981 */ /* 0x001ea4000c1e1b00 */
[----:B--2---:R-:W-:-:S04]  /*0fb0*/  ISETP.NE.U32.AND P0, PT, R8, RZ, PT ;  /* 0x000000ff0800720c */ /* 0x004fc80003f05070 */
[----:B------:R-:W-:-:S13]  /*0fc0*/  ISETP.NE.AND.EX P0, PT, R9, RZ, PT, P0 ;  /* 0x000000ff0900720c */ /* 0x000fda0003f05300 */
[----:B------:R-:W-:Y:S05]  /*0fd0*/  @!P0 BRA `(.L_x_8) ;  /* 0x0000000000088947 */ /* 0x000fea0003800000 */
[----:B------:R0:W5:Y:S01]  /*0fe0*/  LD.E R8, desc[UR18][R8.64] ;  /* 0x0000001208087980 */ /* 0x000162000c101900 */
[----:B------:R-:W-:Y:S05]  /*0ff0*/  BRA `(.L_x_9) ;  /* 0x0000000000207947 */ /* 0x000fea0003800000 */
.L_x_8:
[----:B------:R-:W-:Y:S02]  /*1000*/  ULDC.64 UR4, c[0x0][0x588] ;  /* 0x0001620000047ab9 */ /* 0x000fe40000000a00 */
[----:B------:R-:W-:-:S04]  /*1010*/  ISETP.NE.U32.AND P0, PT, RZ, UR4, PT ;  /* 0x00000004ff007c0c */ /* 0x000fc8000bf05070 */
[----:B------:R-:W-:-:S13]  /*1020*/  ISETP.NE.AND.EX P0, PT, RZ, UR5, PT, P0 ;  /* 0x00000005ff007c0c */ /* 0x000fda000bf05300 */
[----:B------:R-:W-:Y:S05]  /*1030*/  @!P0 BRA `(.L_x_10) ;  /* 0x00000000000c8947 */ /* 0x000fea0003800000 */
[----:B------:R-:W0:Y:S02]  /*1040*/  LDC.64 R8, c[0x0][0x588] ;  /* 0x00016200ff087b82 */ /* 0x000e240000000a00 */
[----:B0-----:R1:W5:Y:S01]  /*1050*/  LDG.E R8, desc[UR18][R8.64] ;  /* 0x0000001208087981 */ /* 0x001362000c1e1900 */
[----:B------:R-:W-:Y:S05]  /*1060*/  BRA `(.L_x_9) ;  /* 0x0000000000047947 */ /* 0x000fea0003800000 */
.L_x_10:
[----:B------:R-:W2:Y:S02]  /*1070*/  LDC R8, c[0x0][0x580] ;  /* 0x00016000ff087b82 */ /* 0x000ea40000000800 */
.L_x_9:
[----:B------:R-:W-:Y:S02]  /*1080*/  ULDC.64 UR4, c[0x0][0x5a0] ;  /* 0x0001680000047ab9 */ /* 0x000fe40000000a00 */
[----:B------:R-:W-:-:S04]  /*1090*/  ISETP.NE.U32.AND P0, PT, RZ, UR4, PT ;  /* 0x00000004ff007c0c */ /* 0x000fc8000bf05070 */
[----:B------:R-:W-:-:S13]  /*10a0*/  ISETP.NE.AND.EX P0, PT, RZ, UR5, PT, P0 ;  /* 0x00000005ff007c0c */ /* 0x000fda000bf05300 */
[----:B------:R-:W-:Y:S05]  /*10b0*/  @!P0 BRA `(.L_x_11) ;  /* 0x00000000001c8947 */ /* 0x000fea0003800000 */
[----:B------:R-:W3:Y:S02]  /*10c0*/  LDC.64 R10, c[0x0][0x5a0] ;  /* 0x00016800ff0a7b82 */ /* 0x000ee40000000a00 */
[----:B---3--:R-:W3:Y:S02]  /*10d0*/  LDG.E.64 R10, desc[UR18][R10.64] ;  /* 0x000000120a0a7981 */ /* 0x008ee4000c1e1b00 */
[----:B---3--:R-:W-:-:S04]  /*10e0*/  ISETP.NE.U32.AND P0, PT, R10, RZ, PT ;  /* 0x000000ff0a00720c */ /* 0x008fc80003f05070 */
[----:B------:R-:W-:-:S13]  /*10f0*/  ISETP.NE.AND.EX P0, PT, R11, RZ, PT, P0 ;  /* 0x000000ff0b00720c */ /* 0x000fda0003f05300 */
[----:B------:R-:W-:Y:S05]  /*1100*/  @!P0 BRA `(.L_x_11) ;  /* 0x0000000000088947 */ /* 0x000fea0003800000 */
[----:B01----:R0:W5:Y:S01]  /*1110*/  LD.E R9, desc[UR18][R10.64] ;  /* 0x000000120a097980 */ /* 0x003162000c101900 */
[----:B------:R-:W-:Y:S05]  /*1120*/  BRA `(.L_x_12) ;  /* 0x0000000000207947 */ /* 0x000fea0003800000 */
.L_x_11:
[----:B------:R-:W-:Y:S02]  /*1130*/  ULDC.64 UR4, c[0x0][0x590] ;  /* 0x0001640000047ab9 */ /* 0x000fe40000000a00 */
[----:B------:R-:W-:-:S04]  /*1140*/  ISETP.NE.U32.AND P0, PT, RZ, UR4, PT ;  /* 0x00000004ff007c0c */ /* 0x000fc8000bf05070 */
[----:B------:R-:W-:-:S13]  /*1150*/  ISETP.NE.AND.EX P0, PT, RZ, UR5, PT, P0 ;  /* 0x00000005ff007c0c */ /* 0x000fda000bf05300 */
[----:B------:R-:W-:Y:S05]  /*1160*/  @!P0 BRA `(.L_x_13) ;  /* 0x00000000000c8947 */ /* 0x000fea0003800000 */
[----:B------:R-:W0:Y:S02]  /*1170*/  LDC.64 R10, c[0x0][0x590] ;  /* 0x00016400ff0a7b82 */ /* 0x000e240000000a00 */
[----:B01----:R1:W5:Y:S01]  /*1180*/  LDG.E R9, desc[UR18][R10.64] ;  /* 0x000000120a097981 */ /* 0x003362000c1e1900 */
[----:B------:R-:W-:Y:S05]  /*1190*/  BRA `(.L_x_12) ;  /* 0x0000000000047947 */ /* 0x000fea0003800000 */
.L_x_13:
[----:B01----:R-:W3:Y:S02]  /*11a0*/  LDC R9, c[0x0][0x584] ;  /* 0x00016100ff097b82 */ /* 0x003ee40000000800 */
.L_x_12:
[----:B------:R-:W-:-:S13]  /*11b0*/  LOP3.LUT P0, RZ, R12, 0xff, RZ, 0xc0, !PT ;  /* 0x000000ff0cff7812 */ /* 0x000fda000780c0ff */
[----:B------:R-:W-:Y:S05]  /*11c0*/  @!P0 EXIT ;  /* 0x000000000000894d */ /* 0x000fea0003800000 */
[----:B------:R-:W-:Y:S01]  /*11d0*/  ULDC UR4, c[0x0][0x28c] ;  /* 0x0000a30000047ab9 */ /* 0x000fe20000000800 */
[----:B------:R-:W-:Y:S01]  /*11e0*/  LOP3.LUT R138, R4, 0x1, RZ, 0xfc, !PT ;  /* 0x00000001048a7812 */ /* 0x000fe200078efcff */
[----:B------:R-:W-:-:S04]  /*11f0*/  UIADD3 UR4, UR4, 0x1f, URZ ;  /* 0x0000001f04047890 */ /* 0x000fc8000fffe03f */
[----:B------:R-:W-:-:S04]  /*1200*/  USHF.R.S32.HI UR5, URZ, 0x1f, UR4 ;  /* 0x0000001f3f057899 */ /* 0x000fc80008011404 */
[----:B------:R-:W-:-:S03]  /*1210*/  ULEA.HI UR5, UR5, UR4, URZ, 0x5 ;  /* 0x0000000405057291 */ /* 0x000fc6000f8f283f */
[----:B------:R-:W-:Y:S01]  /*1220*/  UMOV UR4, URZ ;  /* 0x0000003f00047c82 */ /* 0x000fe20008000000 */
[----:B------:R-:W-:-:S03]  /*1230*/  USHF.R.S32.HI UR9, URZ, 0x5, UR5 ;  /* 0x000000053f097899 */ /* 0x000fc60008011405 */
[----:B------:R-:W-:-:S09]  /*1240*/  UMOV UR5, URZ ;  /* 0x0000003f00057c82 */ /* 0x000fd20008000000 */
.L_x_166:
[----:B01----:R-:W-:Y:S01]  /*1250*/  LOP3.LUT R10, R0, 0x80, RZ, 0xc0, !PT ;  /* 0x00000080000a7812 */ /* 0x003fe200078ec0ff */
[----:B------:R-:W0:Y:S01]  /*1260*/  S2UR UR13, SR_CgaCtaId ;  /* 0x00000000000d79c3 */ /* 0x000e220000008800 */
[----:B------:R-:W-:Y:S01]  /*1270*/  UMOV UR12, 0x400 ;  /* 0x00000400000c7882 */ /* 0x000fe20000000000 */
[----:B------:R-:W-:Y:S01]  /*1280*/  UMOV UR6, URZ ;  /* 0x0000003f00067c82 */ /* 0x000fe20008000000 */
[----:B------:R-:W-:Y:S01]  /*1290*/  SHF.R.U32.HI R10, RZ, 0x7, R10 ;  /* 0x00000007ff0a7819 */ /* 0x000fe2000001160a */
[----:B------:R-:W-:Y:S01]  /*12a0*/  UMOV UR7, URZ ;  /* 0x0000003f00077c82 */ /* 0x000fe20008000000 */
[----:B------:R-:W-:Y:S01]  /*12b0*/  UMOV UR16, UR5 ;  /* 0x0000000500107c82 */ /* 0x000fe20008000000 */
[----:B------:R-:W-:Y:S02]  /*12c0*/  CS2R R14, SRZ ;  /* 0x00000000000e7805 */ /* 0x000fe4000001ff00 */
[----:B------:R-:W-:Y:S01]  /*12d0*/  CS2R R12, SRZ ;  /* 0x00000000000c7805 */ /* 0x000fe2000001ff00 */
[----:B------:R-:W1:Y:S01]  /*12e0*/  LDC R11, c[0x0][0x28c] ;  /* 0x0000a300ff0b7b82 */ /* 0x000e620000000800 */
[----:B------:R-:W4:Y:S01]  /*12f0*/  SHFL.IDX PT, R10, R10, RZ, 0x1f ;  /* 0x00001fff0a0a7589 */ /* 0x000f2200000e0000 */
[----:B------:R-:W-:-:S02]  /*1300*/  CS2R R16, SRZ ;  /* 0x0000000000107805 */ /* 0x000fc4000001ff00 */
[----:B------:R-:W-:Y:S02]  /*1310*/  CS2R R18, SRZ ;  /* 0x0000000000127805 */ /* 0x000fe4000001ff00 */
[----:B------:R-:W-:Y:S02]  /*1320*/  CS2R R20, SRZ ;  /* 0x0000000000147805 */ /* 0x000fe4000001ff00 */
[----:B------:R-:W-:Y:S02]  /*1330*/  CS2R R22, SRZ ;  /* 0x0000000000167805 */ /* 0x000fe4000001ff00 */
[----:B------:R-:W-:Y:S02]  /*1340*/  CS2R R88, SRZ ;  /* 0x0000000000587805 */ /* 0x000fe4000001ff00 */
[----:B------:R-:W-:Y:S02]  /*1350*/  CS2R R90, SRZ ;  /* 0x00000000005a7805 */ /* 0x000fe4000001ff00 */
        /* <DEDUP_REMOVED lines=16> */
[----:B-1----:R-:W-:Y:S02]  /*1460*/  ISETP.GE.AND P0, PT, R11, 0x1, PT ;  /* 0x000000010b00780c */ /* 0x002fe40003f06270 */
[----:B------:R-:W-:Y:S02]  /*1470*/  CS2R R124, SRZ ;  /* 0x00000000007c7805 */ /* 0x000fe4000001ff00 */
[----:B----4-:R-:W-:-:S02]  /*1480*/  R2UR UR8, R10 ;  /* 0x000000000a0872ca */ /* 0x010fc400000e0000 */
[----:B------:R-:W-:Y:S02]  /*1490*/  CS2R R126, SRZ ;  /* 0x00000000007e7805 */ /* 0x000fe4000001ff00 */
[----:B------:R-:W-:Y:S02]  /*14a0*/  CS2R R128, SRZ ;  /* 0x0000000000807805 */ /* 0x000fe4000001ff00 */
[----:B------:R-:W-:Y:S02]  /*14b0*/  CS2R R130, SRZ ;  /* 0x0000000000827805 */ /* 0x000fe4000001ff00 */
[----:B------:R-:W-:Y:S02]  /*14c0*/  CS2R R132, SRZ ;  /* 0x0000000000847805 */ /* 0x000fe4000001ff00 */
[----:B------:R-:W-:Y:S02]  /*14d0*/  CS2R R134, SRZ ;  /* 0x0000000000867805 */ /* 0x000fe4000001ff00 */
[----:B------:R-:W-:Y:S01]  /*14e0*/  CS2R R136, SRZ ;  /* 0x0000000000887805 */ /* 0x000fe2000001ff00 */
[----:B------:R-:W-:Y:S01]  /*14f0*/  IMAD.MOV.U32 R139, RZ, RZ, RZ ;  /* 0x000000ffff8b7224 */ /* 0x000fe200078e00ff */
[----:B------:R-:W-:Y:S01]  /*1500*/  CS2R R24, SRZ ;  /* 0x0000000000187805 */ /* 0x000fe2000001ff00 */
[----:B------:R-:W-:Y:S01]  /*1510*/  IMAD.MOV.U32 R141, RZ, RZ, RZ ;  /* 0x000000ffff8d7224 */ /* 0x000fe200078e00ff */
[----:B---3--:R-:W-:Y:S01]  /*1520*/  CS2R R26, SRZ ;  /* 0x00000000001a7805 */ /* 0x008fe2000001ff00 */
[----:B------:R-:W-:Y:S01]  /*1530*/  IMAD.U32 R142, RZ, RZ, UR4 ;  /* 0x00000004ff8e7e24 */ /* 0x000fe2000f8e00ff */
[----:B------:R-:W-:Y:S01]  /*1540*/  CS2R R28, SRZ ;  /* 0x00000000001c7805 */ /* 0x000fe2000001ff00 */
[----:B------:R-:W-:Y:S01]  /*1550*/  ULEA.HI UR10, UR8, UR8, URZ, 0x1 ;  /* 0x00000008080a7291 */ /* 0x000fe2000f8f083f */
[----:B------:R-:W-:-:S02]  /*1560*/  CS2R R30, SRZ ;  /* 0x00000000001e7805 */ /* 0x000fc4000001ff00 */
[----:B------:R-:W-:Y:S02]  /*1570*/  CS2R R32, SRZ ;  /* 0x0000000000207805 */ /* 0x000fe4000001ff00 */
[----:B------:R-:W-:Y:S01]  /*1580*/  CS2R R34, SRZ ;  /* 0x0000000000227805 */ /* 0x000fe2000001ff00 */
[----:B------:R-:W-:Y:S01]  /*1590*/  ULOP3.LUT UR11, UR10, 0x1ffffe, URZ, 0xc0, !UPT ;  /* 0x001ffffe0a0b7892 */ /* 0x000fe2000f8ec03f */
[----:B------:R-:W-:Y:S01]  /*15a0*/  CS2R R36, SRZ ;  /* 0x0000000000247805 */ /* 0x000fe2000001ff00 */
[----:B0-----:R-:W-:Y:S01]  /*15b0*/  ULEA UR10, UR13, UR12, 0x18 ;  /* 0x0000000c0d0a7291 */ /* 0x001fe2000f8ec03f */
[----:B------:R-:W-:Y:S01]  /*15c0*/  CS2R R38, SRZ ;  /* 0x0000000000267805 */ /* 0x000fe2000001ff00 */
[----:B------:R-:W-:Y:S01]  /*15d0*/  UIADD3 UR11, UR8, -UR11, URZ ;  /* 0x8000000b080b7290 */ /* 0x000fe2000fffe03f */
[----:B------:R-:W-:Y:S02]  /*15e0*/  CS2R R40, SRZ ;  /* 0x0000000000287805 */ /* 0x000fe4000001ff00 */
[----:B------:R-:W-:Y:S01]  /*15f0*/  CS2R R42, SRZ ;  /* 0x00000000002a7805 */ /* 0x000fe2000001ff00 */
[----:B------:R-:W-:Y:S01]  /*1600*/  UMOV UR8, URZ ;  /* 0x0000003f00087c82 */ /* 0x000fe20008000000 */
[----:B------:R-:W-:Y:S01]  /*1610*/  ULEA UR11, UR11, UR10, 0xb ;  /* 0x0000000a0b0b7291 */ /* 0x000fe2000f8e583f */
[----:B------:R-:W-:-:S02]  /*1620*/  CS2R R44, SRZ ;  /* 0x00000000002c7805 */ /* 0x000fc4000001ff00 */
[----:B------:R-:W-:Y:S02]  /*1630*/  CS2R R46, SRZ ;  /* 0x00000000002e7805 */ /* 0x000fe4000001ff00 */
[----:B------:R-:W-:Y:S01]  /*1640*/  CS2R R48, SRZ ;  /* 0x0000000000307805 */ /* 0x000fe2000001ff00 */
[----:B------:R-:W-:Y:S01]  /*1650*/  UIADD3 UR11, UR11, 0x280, URZ ;  /* 0x000002800b0b7890 */ /* 0x000fe2000fffe03f */
[----:B------:R-:W-:Y:S02]  /*1660*/  CS2R R50, SRZ ;  /* 0x0000000000327805 */ /* 0x000fe4000001ff00 */
[----:B------:R-:W-:Y:S02]  /*1670*/  CS2R R52, SRZ ;  /* 0x0000000000347805 */ /* 0x000fe4000001ff00 */
[----:B------:R-:W-:Y:S01]  /*1680*/  CS2R R54, SRZ ;  /* 0x0000000000367805 */ /* 0x000fe2000001ff00 */
[----:B------:R-:W-:Y:S01]  /*1690*/  USHF.R.U32.HI UR11, URZ, 0x4, UR11 ;  /* 0x000000043f0b7899 */ /* 0x000fe2000801160b */
[----:B------:R-:W-:-:S02]  /*16a0*/  CS2R R56, SRZ ;  /* 0x0000000000387805 */ /* 0x000fc4000001ff00 */
[----:B------:R-:W-:Y:S02]  /*16b0*/  CS2R R58, SRZ ;  /* 0x00000000003a7805 */ /* 0x000fe4000001ff00 */
[----:B------:R-:W-:Y:S01]  /*16c0*/  CS2R R60, SRZ ;  /* 0x00000000003c7805 */ /* 0x000fe2000001ff00 */
[----:B------:R-:W-:Y:S01]  /*16d0*/  ULOP3.LUT UR11, UR11, 0x3fff, URZ, 0xc0, !UPT ;  /* 0x00003fff0b0b7892 */ /* 0x000fe2000f8ec03f */
        /* <DEDUP_REMOVED lines=12> */
[----:B------:R-:W-:Y:S01]  /*17a0*/  CS2R R86, SRZ ;  /* 0x0000000000567805 */ /* 0x000fe2000001ff00 */
[----:B------:R-:W-:Y:S06]  /*17b0*/  @!P0 BRA `(.L_x_14) ;  /* 0x00000008001c8947 */ /* 0x000fec0003800000 */
[----:B------:R-:W-:-:S13]  /*17c0*/  ISETP.NE.AND P1, PT, R138, 0x3, PT ;  /* 0x000000038a00780c */ /* 0x000fda0003f25270 */
[----:B------:R-:W-:Y:S05]  /*17d0*/  @!P1 BRA `(.L_x_15) ;  /* 0x0000000000049947 */ /* 0x000fea0003800000 */
[----:B------:R-:W-:Y:S01]  /*17e0*/  BPT.TRAP 0x1 ;  /* 0x000000040000795c */ /* 0x000fe20000300000 */
.L_x_15:
[----:B------:R-:W-:Y:S01]  /*17f0*/  ULEA UR6, UR5, UR10, 0x3 ;  /* 0x0000000a05067291 */ /* 0x000fe2000f8e183f */
[----:B------:R-:W-:-:S05]  /*1800*/  IMAD.U32 R10, RZ, RZ, UR4 ;  /* 0x00000004ff0a7e24 */ /* 0x000fca000f8e00ff */
[----:B------:R-:W-:-:S04]  /*1810*/  SHF.L.U32 R10, R10, 0x1f, RZ ;  /* 0x0000001f0a0a7819 */ /* 0x000fc800000006ff */
[----:B------:R0:W1:Y:S01]  /*1820*/  SYNCS.PHASECHK.TRANS64.TRYWAIT P0, [UR6], R10 ;  /* 0x0000000aff0075a7 */ /* 0x0000620008000146 */
[----:B------:R-:W-:Y:S05]  /*1830*/  @!P1 BRA `(.L_x_16) ;  /* 0x0000000000049947 */ /* 0x000fea0003800000 */
[----:B------:R-:W-:Y:S01]  /*1840*/  BPT.TRAP 0x1 ;  /* 0x000000040000795c */ /* 0x000fe20000300000 */
.L_x_16:
[----:B-1----:R-:W-:Y:S05]  /*1850*/  @P0 BRA `(.L_x_17) ;  /* 0x0000000000080947 */ /* 0x002fea0003800000 */
[----:B------:R-:W1:Y:S02]  /*1860*/  SYNCS.PHASECHK.TRANS64.TRYWAIT P0, [UR6], R10 ;  /* 0x0000000aff0075a7 */ /* 0x000e640008000146 */
[----:B-1----:R-:W-:Y:S05]  /*1870*/  @!P0 BRA `(.L_x_18) ;  /* 0x0000008800348947 */ /* 0x002fea0003800000 */
.L_x_17:
[----:B------:R-:W-:Y:S01]  /*1880*/  UIADD3 UR6, UR10, 0x1c280, URZ ;  /* 0x0001c2800a067890 */ /* 0x000fe2000fffe03f */
[----:B------:R-:W-:Y:S01]  /*1890*/  WARPGROUP.ARRIVE ;  /* 0x00000000000079c5 */ /* 0x000fe20000000000 */
[----:B------:R-:W-:Y:S01]  /*18a0*/  ULDC UR7, c[0x0][0x50c] ;  /* 0x0001430000077ab9 */ /* 0x000fe20000000800 */
[----:B------:R-:W-:Y:S01]  /*18b0*/  ULOP3.LUT UR12, UR11, 0x10000, URZ, 0xfc, !UPT ;  /* 0x000100000b0c7892 */ /* 0x000fe2000f8efc3f */
[----:B------:R-:W-:Y:S01]  /*18c0*/  CS2R R14, SRZ ;  /* 0x00000000000e7805 */ /* 0x000fe2000001ff00 */
[----:B------:R-:W-:Y:S01]  /*18d0*/  UISETP.NE.AND UP0, UPT, UR7, 0x1, UPT ;  /* 0x000000010700788c */ /* 0x000fe2000bf05270 */
[----:B------:R-:W-:Y:S01]  /*18e0*/  CS2R R12, SRZ ;  /* 0x00000000000c7805 */ /* 0x000fe2000001ff00 */
[----:B------:R-:W-:Y:S01]  /*18f0*/  USHF.R.U32.HI UR6, URZ, 0x4, UR6 ;  /* 0x000000043f067899 */ /* 0x000fe20008011606 */
[----:B------:R-:W-:Y:S01]  /*1900*/  CS2R R16, SRZ ;  /* 0x0000000000107805 */ /* 0x000fe2000001ff00 */
[----:B------:R-:W-:Y:S01]  /*1910*/  USEL UR7, URZ, 0x1, UP0 ;  /* 0x000000013f077887 */ /* 0x000fe20008000000 */
[----:B------:R-:W-:Y:S01]  /*1920*/  CS2R R18, SRZ ;  /* 0x0000000000127805 */ /* 0x000fe2000001ff00 */
[----:B------:R-:W-:Y:S01]  /*1930*/  ULOP3.LUT UR6, UR6, 0x3fff, URZ, 0xc0, !UPT ;  /* 0x00003fff06067892 */ /* 0x000fe2000f8ec03f */
[----:B------:R-:W-:Y:S01]  /*1940*/  CS2R R20, SRZ ;  /* 0x0000000000147805 */ /* 0x000fe2000001ff00 */
[----:B------:R-:W-:Y:S01]  /*1950*/  ULEA UR12, UR5, UR12, 0x8 ;  /* 0x0000000c050c7291 */ /* 0x000fe2000f8e403f */
[----:B------:R-:W-:Y:S01]  /*1960*/  CS2R R22, SRZ ;  /* 0x0000000000167805 */ /* 0x000fe2000001ff00 */
[----:B------:R-:W-:Y:S01]  /*1970*/  ULOP3.LUT UR6, UR6, 0x10000, URZ, 0xfc, !UPT ;  /* 0x0001000006067892 */ /* 0x000fe2000f8efc3f */
[----:B------:R-:W-:Y:S01]  /*1980*/  ISETP.NE.AND P0, PT, RZ, UR7, PT ;  /* 0x00000007ff007c0c */ /* 0x000fe2000bf05270 */
[----:B------:R-:W-:Y:S01]  /*1990*/  UMOV UR13, 0xc0000010 ;  /* 0xc0000010000d7882 */ /* 0x000fe20000000000 */
[----:B------:R-:W-:Y:S01]  /*19a0*/  UMOV UR15, 0xc0000010 ;  /* 0xc0000010000f7882 */ /* 0x000fe20000000000 */
[----:B------:R-:W-:Y:S01]  /*19b0*/  ULEA UR14, UR5, UR6, 0x8 ;  /* 0x00000006050e7291 */ /* 0x000fe2000f8e403f */
[----:B------:R-:W-:-:S02]  /*19c0*/  CS2R R88, SRZ ;  /* 0x0000000000587805 */ /* 0x000fc4000001ff00 */
[----:B------:R-:W-:Y:S01]  /*19d0*/  CS2R R90, SRZ ;  /* 0x00000000005a7805 */ /* 0x000fe2000001ff00 */
[----:B------:R-:W-:Y:S01]  /*19e0*/  UMOV UR6, 0x1 ;  /* 0x0000000100067882 */ /* 0x000fe20000000000 */
[----:B------:R-:W-:Y:S02]  /*19f0*/  CS2R R92, SRZ ;  /* 0x00000000005c7805 */ /* 0x000fe4000001ff00 */
[----:B------:R-:W-:Y:S02]  /*1a00*/  CS2R R94, SRZ ;  /* 0x00000000005e7805 */ /* 0x000fe4000001ff00 */
[----:B------:R-:W-:Y:S02]  /*1a10*/  CS2R R96, SRZ ;  /* 0x0000000000607805 */ /* 0x000fe4000001ff00 */
[----:B------:R-:W-:Y:S02]  /*1a20*/  CS2R R98, SRZ ;  /* 0x0000000000627805 */ /* 0x000fe4000001ff00 */
[----:B------:R-:W-:Y:S01]  /*1a30*/  CS2R R100, SRZ ;  /* 0x0000000000647805 */ /* 0x000fe2000001ff00 */
[----:B------:R-:W-:Y:S01]  /*1a40*/  QGMMA.64x128x32.F32.E5M2.E4M3 R24, gdesc[UR12], RZ, !UPT, gsb0 ;  /* 0x01e000000c1879f3 */ /* 0x000fe2000c0018ff */
        /* <DEDUP_REMOVED lines=17> */
[----:B------:R-:W-:Y:S01]  /*1b60*/  CS2R R136, SRZ ;  /* 0x0000000000887805 */ /* 0x000fe2000001ff00 */
[----:B------:R-:W-:Y:S02]  /*1b70*/  IMAD.MOV.U32 R139, RZ, RZ, RZ ;  /* 0x000000ffff8b7224 */ /* 0x000fe400078e00ff */
[----:B------:R-:W-:Y:S01]  /*1b80*/  IMAD.MOV.U32 R141, RZ, RZ, RZ ;  /* 0x000000ffff8d7224 */ /* 0x000fe200078e00ff */
[----:B------:R-:W-:Y:S06]  /*1b90*/  @!P0 BRA `(.L_x_19) ;  /* 0x0000000400088947 */ /* 0x000fec0003800000 */
[----:B------:R-:W-:Y:S02]  /*1ba0*/  WARPGROUP.DEPBAR.LE gsb0, 0x0 ;  /* 0x00008000000079c5 */ /* 0x000fe40000010000 */
[----:B------:R-:W-:-:S01]  /*1bb0*/  FADD R141, RZ, R24 ;  /* 0x00000018ff8d7221 */ /* 0x000fc20000000000 */
[----:B------:R-:W-:Y:S01]  /*1bc0*/  FADD R136, RZ, R25 ;  /* 0x00000019ff887221 */ /* 0x000fe20000000000 */
        /* <DEDUP_REMOVED lines=62> */
[----:B------:R-:W-:-:S06]  /*1fb0*/  UMOV UR6, URZ ;  /* 0x0000003f00067c82 */ /* 0x000fcc0008000000 */
.L_x_19:
[----:B------:R-:W-:-:S04]  /*1fc0*/  UIADD3 UR16, UR5, 0x1, URZ ;  /* 0x0000000105107890 */ /* 0x000fc8000fffe03f */
[----:B------:R-:W-:-:S04]  /*1fd0*/  UISETP.NE.AND UP0, UPT, UR16, 0x1c, UPT ;  /* 0x0000001c1000788c */ /* 0x000fc8000bf05270 */
[----:B------:R-:W-:Y:S02]  /*1fe0*/  USEL UR8, URZ, 0x1, UP0 ;  /* 0x000000013f087887 */ /* 0x000fe40008000000 */
[----:B------:R-:W-:Y:S02]  /*1ff0*/  USEL UR16, UR16, URZ, UP0 ;  /* 0x0000003f10107287 */ /* 0x000fe40008000000 */
[----:B------:R-:W-:-:S06]  /*2000*/  ULOP3.LUT UR8, UR4, UR8, URZ, 0x3c, !UPT ;  /* 0x0000000804087292 */ /* 0x000fcc000f8e3c3f */
[----:B------:R-:W-:Y:S01]  /*2010*/  IMAD.U32 R142, RZ, RZ, UR8 ;  /* 0x00000008ff8e7e24 */ /* 0x000fe2000f8e00ff */
[----:B------:R-:W-:-:S06]  /*2020*/  UMOV UR8, 0x1 ;  /* 0x0000000100087882 */ /* 0x000fcc0000000000 */
.L_x_14:
[----:B------:R-:W-:-:S04]  /*2030*/  UISETP.LT.AND UP0, UPT, UR9, 0x1, UPT ;  /* 0x000000010900788c */ /* 0x000fc8000bf01270 */
[----:B------:R-:W-:-:S04]  /*2040*/  USEL UR12, UR9, 0x1, UP0 ;  /* 0x00000001090c7887 */ /* 0x000fc80008000000 */
[----:B------:R-:W-:-:S04]  /*2050*/  UIADD3 UR12, UR9, -UR12, URZ ;  /* 0x8000000c090c7290 */ /* 0x000fc8000fffe03f */
[----:B------:R-:W-:-:S06]  /*2060*/  UISETP.GE.AND UP0, UPT, UR12, 0x1, UPT ;  /* 0x000000010c00788c */ /* 0x000fcc000bf06270 */
[----:B------:R-:W-:-:S13]  /*2070*/  PLOP3.LUT P0, PT, PT, PT, UP0, 0x80, 0x0 ;  /* 0x000000000000781c */ /* 0x000fda0003f0f008 */
[----:B------:R-:W-:Y:S05]  /*2080*/  @!P0 BRA `(.L_x_20) ;  /* 0x0000000400f08947 */ /* 0x000fea0003800000 */
[----:B01----:R-:W-:Y:S01]  /*2090*/  IMAD.U32 R10, RZ, RZ, UR12 ;  /* 0x0000000cff0a7e24 */ /* 0x003fe2000f8e00ff */
[----:B------:R-:W-:Y:S01]  /*20a0*/  UMOV UR17, UR5 ;  /* 0x0000000500117c82 */ /* 0x000fe20008000000 */
[----:B------:R-:W-:-:S05]  /*20b0*/  ULDC UR20, c[0x0][0x50c] ;  /* 0x0001430000147ab9 */ /* 0x000fca0000000800 */
.L_x_28:
[----:B------:R-:W-:-:S13]  /*20c0*/  ISETP.NE.AND P1, PT, R138, 0x3, PT ;  /* 0x000000038a00780c */ /* 0x000fda0003f25270 */
[----:B01----:R-:W-:Y:S05]  /*20d0*/  @!P1 BRA `(.L_x_21) ;  /* 0x0000000000049947 */ /* 0x003fea0003800000 */
[----:B------:R-:W-:Y:S01]  /*20e0*/  BPT.TRAP 0x1 ;  /* 0x000000040000795c */ /* 0x000fe20000300000 */
.L_x_21:
[----:B------:R-:W0:Y:S01]  /*20f0*/  S2UR UR12, SR_CgaCtaId ;  /* 0x00000000000c79c3 */ /* 0x000e220000008800 */
[----:B------:R-:W-:Y:S01]  /*2100*/  UMOV UR10, 0x400 ;  /* 0x00000400000a7882 */ /* 0x000fe20000000000 */
[----:B------:R-:W-:Y:S01]  /*2110*/  SHF.L.U32 R11, R142, 0x1f, RZ ;  /* 0x0000001f8e0b7819 */ /* 0x000fe200000006ff */
[----:B0-----:R-:W-:-:S04]  /*2120*/  ULEA UR10, UR12, UR10, 0x18 ;  /* 0x0000000a0c0a7291 */ /* 0x001fc8000f8ec03f */
[----:B------:R-:W-:-:S09]  /*2130*/  ULEA UR12, UR16, UR10, 0x3 ;  /* 0x0000000a100c7291 */ /* 0x000fd2000f8e183f */
[----:B------:R0:W1:Y:S01]  /*2140*/  SYNCS.PHASECHK.TRANS64.TRYWAIT P0, [UR12], R11 ;  /* 0x0000000bff0075a7 */ /* 0x000062000800014c */
[----:B------:R-:W-:Y:S05]  /*2150*/  @!P1 BRA `(.L_x_22) ;  /* 0x0000000000049947 */ /* 0x000fea0003800000 */
[----:B------:R-:W-:Y:S01]  /*2160*/  BPT.TRAP 0x1 ;  /* 0x000000040000795c */ /* 0x000fe20000300000 */
.L_x_22:
[----:B-1----:R-:W-:Y:S05]  /*2170*/  @P0 BRA `(.L_x_23) ;  /* 0x0000000000080947 */ /* 0x002fea0003800000 */
[----:B------:R-:W1:Y:S02]  /*2180*/  SYNCS.PHASECHK.TRANS64.TRYWAIT P0, [UR12], R11 ;  /* 0x0000000bff0075a7 */ /* 0x000e64000800014c */
[----:B-1----:R-:W-:Y:S05]  /*2190*/  @!P0 BRA `(.L_x_24) ;  /* 0x0000008000048947 */ /* 0x002fea0003800000 */
.L_x_23:
[----:B------:R-:W-:Y:S01]  /*21a0*/  UIADD3 UR12, UR10, 0x1c280, URZ ;  /* 0x0001c2800a0c7890 */ /* 0x000fe2000fffe03f */
[----:B------:R-:W-:Y:S01]  /*21b0*/  WARPGROUP.ARRIVE ;  /* 0x00000000000079c5 */ /* 0x000fe20000000000 */
[----:B------:R-:W-:Y:S02]  /*21c0*/  UISETP.NE.AND UP0, UPT, UR7, URZ, UPT ;  /* 0x0000003f0700728c */ /* 0x000fe4000bf05270 */
[----:B------:R-:W-:Y:S02]  /*21d0*/  USHF.R.U32.HI UR12, URZ, 0x4, UR12 ;  /* 0x000000043f0c7899 */ /* 0x000fe4000801160c */
[----:B------:R-:W-:Y:S02]  /*21e0*/  USEL UR8, UR8, URZ, !UP0 ;  /* 0x0000003f08087287 */ /* 0x000fe4000c000000 */
[----:B------:R-:W-:Y:S02]  /*21f0*/  ULOP3.LUT UR7, UR12, 0x3fff, URZ, 0xc0, !UPT ;  /* 0x00003fff0c077892 */ /* 0x000fe4000f8ec03f */
[----:B------:R-:W-:-:S02]  /*2200*/  ULOP3.LUT UR12, UR11, 0x10000, URZ, 0xfc, !UPT ;  /* 0x000100000b0c7892 */ /* 0x000fc4000f8efc3f */
[----:B------:R-:W-:Y:S02]  /*2210*/  ULOP3.LUT UR7, UR7, 0x10000, URZ, 0xfc, !UPT ;  /* 0x0001000007077892 */ /* 0x000fe4000f8efc3f */
[----:B------:R-:W-:Y:S02]  /*2220*/  UISETP.NE.U32.AND UP0, UPT, UR8, URZ, UPT ;  /* 0x0000003f0800728c */ /* 0x000fe4000bf05070 */
[----:B------:R-:W-:Y:S02]  /*2230*/  ULEA UR12, UR16, UR12, 0x8 ;  /* 0x0000000c100c7291 */ /* 0x000fe4000f8e403f */
[----:B------:R-:W-:Y:S01]  /*2240*/  ULEA UR14, UR16, UR7, 0x8 ;  /* 0x00000007100e7291 */ /* 0x000fe2000f8e403f */
[----:B------:R-:W-:Y:S01]  /*2250*/  UMOV UR13, 0xc0000010 ;  /* 0xc0000010000d7882 */ /* 0x000fe20000000000 */
[----:B------:R-:W-:Y:S01]  /*2260*/  UMOV UR15, 0xc0000010 ;  /* 0xc0000010000f7882 */ /* 0x000fe20000000000 */
[----:B------:R-:W-:-:S06]  /*2270*/  UIADD3 UR6, UR6, 0x1, URZ ;  /* 0x0000000106067890 */ /* 0x000fcc000fffe03f */
[----:B------:R-:W-:Y:S01]  /*2280*/  QGMMA.64x128x32.F32.E5M2.E4M3 R24, gdesc[UR12], R24, UP0, gsb0 ;  /* 0x01e000000c1879f3 */ /* 0x000fe2000b801818 */
[----:B------:R-:W-:-:S04]  /*2290*/  UISETP.NE.AND UP0, UPT, UR6, UR20, UPT ;  /* 0x000000140600728c */ /* 0x000fc8000bf05270 */
[----:B------:R-:W-:-:S06]  /*22a0*/  USEL UR7, URZ, 0x1, UP0 ;  /* 0x000000013f077887 */ /* 0x000fcc0008000000 */
[----:B------:R-:W-:Y:S01]  /*22b0*/  ISETP.NE.AND P0, PT, RZ, UR7, PT ;  /* 0x00000007ff007c0c */ /* 0x000fe2000bf05270 */
[----:B------:R-:W-:-:S12]  /*22c0*/  WARPGROUP.DEPBAR.LE gsb0, 0x1 ;  /* 0x00008000000079c5 */ /* 0x000fd80000010100 */
[----:B------:R-:W-:Y:S05]  /*22d0*/  @!P0 BRA `(.L_x_25) ;  /* 0x0000000400088947 */ /* 0x000fea0003800000 */
[----:B------:R-:W-:Y:S02]  /*22e0*/  WARPGROUP.DEPBAR.LE gsb0, 0x0 ;  /* 0x00008000000079c5 */ /* 0x000fe40000010000 */
[----:B------:R-:W-:-:S01]  /*22f0*/  FADD R141, R24, R141 ;  /* 0x0000008d188d7221 */ /* 0x000fc20000000000 */
[----:B------:R-:W-:Y:S01]  /*2300*/  FADD R136, R25, R136 ;  /* 0x0000008819887221 */ /* 0x000fe20000000000 */
        /* <DEDUP_REMOVED lines=62> */
[----:B------:R-:W-:-:S06]  /*26f0*/  UMOV UR6, URZ ;  /* 0x0000003f00067c82 */ /* 0x000fcc0008000000 */
.L_x_25:
[----:B------:R-:W-:Y:S05]  /*2700*/  @!P1 BRA `(.L_x_26) ;  /* 0x0000000000049947 */ /* 0x000fea0003800000 */
[----:B------:R-:W-:Y:S01]  /*2710*/  BPT.TRAP 0x1 ;  /* 0x000000040000795c */ /* 0x000fe20000300000 */
.L_x_26:
[----:B------:R-:W-:Y:S01]  /*2720*/  ULEA UR8, UR17, UR10, 0x3 ;  /* 0x0000000a11087291 */ /* 0x000fe2000f8e183f */
[----:B------:R-:W-:-:S03]  /*2730*/  ISETP.GT.U32.AND P0, PT, R4, 0x1, PT ;  /* 0x000000010400780c */ /* 0x000fc60003f04070 */
[----:B------:R-:W-:-:S04]  /*2740*/  UIADD3 UR8, UR8, 0xe0, URZ ;  /* 0x000000e008087890 */ /* 0x000fc8000fffe03f */
[----:B------:R-:W-:-:S09]  /*2750*/  UPRMT UR8, URZ, 0x654, UR8 ;  /* 0x000006543f087896 */ /* 0x000fd20008000008 */
[----:B------:R-:W-:Y:S01]  /*2760*/  SYNCS.ARRIVE.TRANS64.RED.A1T0 RZ, [UR8], RZ ;  /* 0x000000ffffff79a7 */ /* 0x000fe20008100408 */
[----:B------:R-:W-:Y:S05]  /*2770*/  @P0 BRA `(.L_x_27) ;  /* 0x0000000000040947 */ /* 0x000fea0003800000 */
[----:B------:R-:W-:Y:S01]  /*2780*/  BPT.TRAP 0x1 ;  /* 0x000000040000795c */ /* 0x000fe20000300000 */
.L_x_27:
[----:B------:R-:W-:Y:S01]  /*2790*/  UIADD3 UR16, UR16, 0x1, URZ ;  /* 0x0000000110107890 */ /* 0x000fe2000fffe03f */
[C---:B------:R-:W-:Y:S01]  /*27a0*/  ISETP.GT.AND P0, PT, R10.reuse, 0x1, PT ;  /* 0x000000010a00780c */ /* 0x040fe20003f04270 */
[----:B------:R-:W-:Y:S01]  /*27b0*/  UIADD3 UR17, UR17, 0x1, URZ ;  /* 0x0000000111117890 */ /* 0x000fe2000fffe03f */
[----:B------:R-:W-:Y:S01]  /*27c0*/  VIADD R10, R10, 0xffffffff ;  /* 0xffffffff0a0a7836 */ /* 0x000fe20000000000 */
[----:B------:R-:W-:Y:S02]  /*27d0*/  UISETP.NE.AND UP0, UPT, UR16, 0x1c, UPT ;  /* 0x0000001c1000788c */ /* 0x000fe4000bf05270 */
[----:B------:R-:W-:Y:S02]  /*27e0*/  UISETP.NE.AND UP1, UPT, UR17, 0x1c, UPT ;  /* 0x0000001c1100788c */ /* 0x000fe4000bf25270 */
[----:B------:R-:W-:Y:S02]  /*27f0*/  USEL UR8, URZ, 0x1, UP0 ;  /* 0x000000013f087887 */ /* 0x000fe40008000000 */
[----:B------:R-:W-:-:S02]  /*2800*/  USEL UR16, UR16, URZ, UP0 ;  /* 0x0000003f10107287 */ /* 0x000fc40008000000 */
[----:B------:R-:W-:Y:S02]  /*2810*/  USEL UR17, UR17, URZ, UP1 ;  /* 0x0000003f11117287 */ /* 0x000fe40008800000 */
[----:B------:R-:W-:Y:S01]  /*2820*/  LOP3.LUT R142, R142, UR8, RZ, 0x3c, !PT ;  /* 0x000000088e8e7c12 */ /* 0x000fe2000f8e3cff */
[----:B------:R-:W-:Y:S01]  /*2830*/  UMOV UR8, 0x1 ;  /* 0x0000000100087882 */ /* 0x000fe20000000000 */
[----:B------:R-:W-:Y:S08]  /*2840*/  @P0 BRA `(.L_x_28) ;  /* 0xfffffff8001c0947 */ /* 0x000ff0000383ffff */
.L_x_20:
[----:B------:R-:W-:Y:S01]  /*2850*/  UISETP.NE.AND UP0, UPT, UR6, URZ, UPT ;  /* 0x0000003f0600728c */ /* 0x000fe2000bf05270 */
[----:B01----:R-:W0:Y:S03]  /*2860*/  LDC R10, c[0x0][0x28c] ;  /* 0x0000a300ff0a7b82 */ /* 0x003e260000000800 */
[----:B------:R-:W-:-:S06]  /*2870*/  USEL UR6, URZ, 0x1, !UP0 ;  /* 0x000000013f067887 */ /* 0x000fcc000c000000 */
[----:B------:R-:W-:Y:S02]  /*2880*/  ISETP.NE.AND P0, PT, RZ, UR6, PT ;  /* 0x00000006ff007c0c */ /* 0x000fe4000bf05270 */
[----:B0-----:R-:W-:-:S11]  /*2890*/  ISETP.GE.AND P1, PT, R10, 0x1, PT ;  /* 0x000000010a00780c */ /* 0x001fd60003f26270 */
[----:B------:R-:W-:Y:S05]  /*28a0*/  @!P0 BRA `(.L_x_29) ;  /* 0x0000000400048947 */ /* 0x000fea0003800000 */
[----:B------:R-:W-:Y:S02]  /*28b0*/  WARPGROUP.DEPBAR.LE gsb0, 0x0 ;  /* 0x00008000000079c5 */ /* 0x000fe40000010000 */
[----:B------:R-:W-:Y:S01]  /*28c0*/  FADD R141, R24, R141 ;  /* 0x0000008d188d7221 */ /* 0x000fe20000000000 */
        /* <DEDUP_REMOVED lines=62> */
[----:B------:R-:W-:-:S07]  /*2cb0*/  FADD R14, R14, R87 ;  /* 0x000000570e0e7221 */ /* 0x000fce0000000000 */
.L_x_29:
[----:B------:R-:W-:Y:S02]  /*2cc0*/  WARPGROUP.DEPBAR.LE gsb0, 0x0 ;  /* 0x00008000000079c5 */ /* 0x000fe40000010000 */
[----:B------:R-:W-:Y:S05]  /*2cd0*/  @!P1 BRA `(.L_x_30) ;  /* 0x0000000000409947 */ /* 0x000fea0003800000 */
[----:B------:R-:W-:-:S13]  /*2ce0*/  ISETP.NE.AND P0, PT, R138, 0x3, PT ;  /* 0x000000038a00780c */ /* 0x000fda0003f05270 */
[----:B------:R-:W-:Y:S05]  /*2cf0*/  @!P0 BRA `(.L_x_31) ;  /* 0x0000000000048947 */ /* 0x000fea0003800000 */
[----:B------:R-:W-:Y:S01]  /*2d00*/  BPT.TRAP 0x1 ;  /* 0x000000040000795c */ /* 0x000fe20000300000 */
.L_x_31:
[----:B------:R-:W-:Y:S01]  /*2d10*/  UISETP.LT.AND UP0, UPT, UR9, 0x1, UPT ;  /* 0x000000010900788c */ /* 0x000fe2000bf01270 */
[----:B------:R-:W-:-:S03]  /*2d20*/  ISETP.GT.U32.AND P0, PT, R4, 0x1, PT ;  /* 0x000000010400780c */ /* 0x000fc60003f04070 */
[----:B------:R-:W-:-:S04]  /*2d30*/  USEL UR8, UR9, 0x1, UP0 ;  /* 0x0000000109087887 */ /* 0x000fc80008000000 */
[----:B------:R-:W-:-:S04]  /*2d40*/  UIADD3 UR8, UR5, UR9, -UR8 ;  /* 0x0000000905087290 */ /* 0x000fc8000fffe808 */
[----:B------:R-:W-:-:S04]  /*2d50*/  USHF.R.U32.HI UR6, URZ, 0x2, UR8 ;  /* 0x000000023f067899 */ /* 0x000fc80008011608 */
[----:B------:R-:W-:-:S04]  /*2d60*/  UIMAD.WIDE.U32 UR6, UR6, 0x24924925, URZ ;  /* 0x24924925060678a5 */ /* 0x000fc8000f8e003f */
[----:B------:R-:W-:-:S04]  /*2d70*/  UIMAD UR6, UR7, -0x1c, UR8 ;  /* 0xffffffe4070678a4 */ /* 0x000fc8000f8e0208 */
[----:B------:R-:W-:-:S04]  /*2d80*/  ULEA UR6, UR6, UR10, 0x3 ;  /* 0x0000000a06067291 */ /* 0x000fc8000f8e183f */
[----:B------:R-:W-:-:S04]  /*2d90*/  UIADD3 UR6, UR6, 0xe0, URZ ;  /* 0x000000e006067890 */ /* 0x000fc8000fffe03f */
[----:B------:R-:W-:-:S09]  /*2da0*/  UPRMT UR6, URZ, 0x654, UR6 ;  /* 0x000006543f067896 */ /* 0x000fd20008000006 */
[----:B------:R-:W-:Y:S01]  /*2db0*/  SYNCS.ARRIVE.TRANS64.RED.A1T0 RZ, [UR6], RZ ;  /* 0x000000ffffff79a7 */ /* 0x000fe20008100406 */
[----:B------:R-:W-:Y:S05]  /*2dc0*/  @P0 BRA `(.L_x_30) ;  /* 0x0000000000040947 */ /* 0x000fea0003800000 */
[----:B------:R-:W-:Y:S01]  /*2dd0*/  BPT.TRAP 0x1 ;  /* 0x000000040000795c */ /* 0x000fe20000300000 */
.L_x_30:
[----:B------:R-:W0:Y:S01]  /*2de0*/  LDC R26, c[0x0][0x288] ;  /* 0x0000a200ff1a7b82 */ /* 0x000e220000000800 */
[--C-:B------:R-:W-:Y:S01]  /*2df0*/  SHF.R.U32.HI R10, RZ, 0x2, R0.reuse ;  /* 0x00000002ff0a7819 */ /* 0x100fe20000011600 */
[----:B------:R-:W-:Y:S01]  /*2e00*/  IMAD.SHL.U32 R29, R7, 0x80, RZ ;  /* 0x00000080071d7824 */ /* 0x000fe200078e00ff */
[----:B------:R-:W-:Y:S01]  /*2e10*/  SHF.R.U32.HI R25, RZ, 0x7, R0 ;  /* 0x00000007ff197819 */ /* 0x000fe20000011600 */
[----:B------:R-:W-:Y:S01]  /*2e20*/  UIADD3 UR5, UR9, UR5, URZ ;  /* 0x0000000509057290 */ /* 0x000fe2000fffe03f */
[----:B------:R-:W-:Y:S01]  /*2e30*/  LOP3.LUT R11, R10, 0x7, RZ, 0xc0, !PT ;  /* 0x000000070a0b7812 */ /* 0x000fe200078ec0ff */
[----:B------:R-:W-:Y:S01]  /*2e40*/  IMAD.SHL.U32 R31, R6, 0x80, RZ ;  /* 0x00000080061f7824 */ /* 0x000fe200078e00ff */
[----:B------:R-:W-:Y:S01]  /*2e50*/  LOP3.LUT R10, R25, 0x1, RZ, 0xc0, !PT ;  /* 0x00000001190a7812 */ /* 0x000fe200078ec0ff */
[----:B------:R-:W-:Y:S01]  /*2e60*/  UISETP.GT.U32.AND UP0, UPT, UR5, 0x1b, UPT ;  /* 0x0000001b0500788c */ /* 0x000fe2000bf04070 */
[----:B------:R-:W-:Y:S01]  /*2e70*/  LOP3.LUT R24, R0, 0x60, RZ, 0xc0, !PT ;  /* 0x0000006000187812 */ /* 0x000fe200078ec0ff */
[----:B------:R-:W-:Y:S01]  /*2e80*/  ULDC UR12, c[0x0][0x284] ;  /* 0x0000a100000c7ab9 */ /* 0x000fe20000000800 */
[----:B------:R-:W-:Y:S01]  /*2e90*/  UISETP.GE.U32.AND UP1, UPT, UR9, 0x1c, UPT ;  /* 0x0000001c0900788c */ /* 0x000fe2000bf26070 */
[----:B------:R-:W-:Y:S01]  /*2ea0*/  IMAD.SHL.U32 R30, R10, 0x40, RZ ;  /* 0x000000400a1e7824 */ /* 0x000fe200078e00ff */
[----:B------:R-:W-:Y:S01]  /*2eb0*/  SHF.R.U32.HI R28, RZ, 0x1, R24 ;  /* 0x00000001ff1c7819 */ /* 0x000fe20000011618 */
[----:B------:R-:W-:Y:S01]  /*2ec0*/  UISETP.LT.U32.AND UP0, UPT, UR9, 0x1c, UP0 ;  /* 0x0000001c0900788c */ /* 0x000fe20008701070 */
[----:B------:R-:W-:Y:S01]  /*2ed0*/  LOP3.LUT R24, R0, 0x3, RZ, 0xc0, !PT ;  /* 0x0000000300187812 */ /* 0x000fe200078ec0ff */
[----:B------:R-:W-:Y:S01]  /*2ee0*/  USHF.R.U32.HI UR6, URZ, 0x2, UR5 ;  /* 0x000000023f067899 */ /* 0x000fe20008011605 */
[--C-:B------:R-:W-:Y:S01]  /*2ef0*/  IADD3 R25, RZ, -R28, -R11.reuse ;  /* 0x8000001cff197210 */ /* 0x100fe20007ffe80b */
[----:B------:R-:W-:Y:S01]  /*2f00*/  USEL UR8, URZ, 0x1, !UP0 ;  /* 0x000000013f087887 */ /* 0x000fe2000c000000 */
[----:B------:R-:W-:Y:S01]  /*2f10*/  LOP3.LUT R11, R30, 0x40, R11, 0xe2, !PT ;  /* 0x000000401e0b7812 */ /* 0x000fe200078ee20b */
[----:B------:R-:W-:Y:S01]  /*2f20*/  ULDC.64 UR10, c[0x0][0x5d0] ;  /* 0x00017400000a7ab9 */ /* 0x000fe20000000a00 */
[----:B------:R-:W-:Y:S01]  /*2f30*/  SHF.R.S32.HI R34, RZ, 0x1f, R5 ;  /* 0x0000001fff227819 */ /* 0x000fe20000011405 */
[----:B------:R-:W-:Y:S01]  /*2f40*/  IMAD R10, R10, -0x40, R25 ;  /* 0xffffffc00a0a7824 */ /* 0x000fe200078e0219 */
[----:B------:R-:W-:Y:S01]  /*2f50*/  UIMAD.WIDE.U32 UR6, UR6, 0x24924925, URZ ;  /* 0x24924925060678a5 */ /* 0x000fe2000f8e003f */
[----:B0-----:R-:W-:Y:S01]  /*2f60*/  IMAD R30, R24, -0x2, R26 ;  /* 0xfffffffe181e7824 */ /* 0x001fe200078e021a */
[----:B------:R-:W-:Y:S01]  /*2f70*/  ISETP.GE.AND P0, PT, R29, R26, PT ;  /* 0x0000001a1d00720c */ /* 0x000fe20003f06270 */
[----:B------:R-:W-:Y:S01]  /*2f80*/  IMAD.SHL.U32 R24, R0, 0x2, RZ ;  /* 0x0000000200187824 */ /* 0x000fe200078e00ff */
[----:B------:R-:W-:Y:S01]  /*2f90*/  ULOP3.LUT UR4, UR4, UR8, URZ, 0x3c, !UPT ;  /* 0x0000000804047292 */ /* 0x000fe2000f8e3c3f */
[----:B------:R-:W-:Y:S01]  /*2fa0*/  IMAD R32, R34, UR10, RZ ;  /* 0x0000000a22207c24 */ /* 0x000fe2000f8e02ff */
[----:B------:R-:W-:Y:S01]  /*2fb0*/  ISETP.GE.OR P0, PT, R31, UR12, P0 ;  /* 0x0000000c1f007c0c */ /* 0x000fe20008706670 */
[----:B------:R-:W-:Y:S01]  /*2fc0*/  IMAD.WIDE R26, R6, 0x80, RZ ;  /* 0x00000080061a7825 */ /* 0x000fe200078e02ff */
[----:B------:R-:W-:Y:S01]  /*2fd0*/  LOP3.LUT R24, R29, 0x6, R24, 0xf8, !PT ;  /* 0x000000061d187812 */ /* 0x000fe200078ef818 */
[----:B------:R-:W-:Y:S01]  /*2fe0*/  UIMAD UR5, UR7, -0x1c, UR5 ;  /* 0xffffffe4070578a4 */ /* 0x000fe2000f8e0205 */
[----:B------:R-:W-:Y:S01]  /*2ff0*/  IADD3 R36, -R31, UR12, R10 ;  /* 0x0000000c1f247c10 */ /* 0x000fe2000fffe10a */
[----:B------:R-:W-:Y:S01]  /*3000*/  IMAD R33, R5, UR11, R32 ;  /* 0x0000000b05217c24 */ /* 0x000fe2000f8e0220 */
[----:B------:R-:W-:Y:S01]  /*3010*/  SHF.R.S32.HI R25, RZ, 0x1f, R24 ;  /* 0x0000001fff197819 */ /* 0x000fe20000011418 */
[----:B------:R-:W-:Y:S01]  /*3020*/  @UP1 ULOP3.LUT UR4, UR4, 0x1, UR7, 0x78, !UPT ;  /* 0x0000000104041892 */ /* 0x000fe2000f8e7807 */
[----:B------:R-:W-:Y:S01]  /*3030*/  LOP3.LUT R35, R26, R11, R28, 0xfe, !PT ;  /* 0x0000000b1a237212 */ /* 0x000fe200078efe1c */
[----:B------:R-:W-:-:S02]  /*3040*/  IMAD.IADD R29, R30, 0x1, -R29 ;  /* 0x000000011e1d7824 */ /* 0x000fc400078e0a1d */
[----:B------:R-:W-:-:S04]  /*3050*/  IMAD.WIDE.U32 R6, R5, UR10, R24 ;  /* 0x0000000a05067c25 */ /* 0x000fc8000f8e0018 */
[----:B------:R-:W-:Y:S02]  /*3060*/  IMAD.IADD R7, R7, 0x1, R33 ;  /* 0x0000000107077824 */ /* 0x000fe400078e0221 */
[----:B------:R-:W-:Y:S01]  /*3070*/  IMAD.MOV.U32 R28, RZ, RZ, -0x1 ;  /* 0xffffffffff1c7424 */ /* 0x000fe200078e00ff */
[----:B------:R-:W-:Y:S06]  /*3080*/  @P0 BRA `(.L_x_32) ;  /* 0x0000004400a40947 */ /* 0x000fec0003800000 */
[----:B------:R-:W0:Y:S01]  /*3090*/  LDC.64 R32, c[0x0][0x5c8] ;  /* 0x00017200ff207b82 */ /* 0x000e220000000a00 */
[----:B------:R-:W-:Y:S01]  /*30a0*/  ULDC.64 UR6, c[0x0][0x5c0] ;  /* 0x0001700000067ab9 */ /* 0x000fe20000000a00 */
[----:B------:R-:W-:Y:S01]  /*30b0*/  BSSY B0, `(.L_x_32) ;  /* 0x0000466000007945 */ /* 0x000fe20003800000 */
[-C--:B0-----:R-:W-:Y:S02]  /*30c0*/  IMAD R10, R27, R32.reuse, RZ ;  /* 0x000000201b0a7224 */ /* 0x081fe400078e02ff */
[----:B------:R-:W-:-:S04]  /*30d0*/  IMAD.WIDE.U32 R6, R35, R32, R6 ;  /* 0x0000002023067225 */ /* 0x000fc800078e0006 */
[----:B------:R-:W-:Y:S01]  /*30e0*/  IMAD R31, R35, R33, R10 ;  /* 0x00000021231f7224 */ /* 0x000fe200078e020a */
[----:B------:R-:W-:Y:S02]  /*30f0*/  LEA R11, P0, R32, R6, 0x3 ;  /* 0x00000006200b7211 */ /* 0x000fe400078018ff */
[----:B------:R-:W-:Y:S01]  /*3100*/  IADD3 R10, P1, R6, UR6, RZ ;  /* 0x00000006060a7c10 */ /* 0x000fe2000ff3e0ff */
[----:B------:R-:W-:Y:S01]  /*3110*/  IMAD.IADD R31, R7, 0x1, R31 ;  /* 0x00000001071f7824 */ /* 0x000fe200078e021f */
[----:B------:R-:W-:-:S04]  /*3120*/  IADD3 R6, P3, R11, UR6, RZ ;  /* 0x000000060b067c10 */ /* 0x000fc8000ff7e0ff */
[----:B------:R-:W-:Y:S02]  /*3130*/  LEA.HI.X R7, R32, R31, R33, 0x3, P0 ;  /* 0x0000001f20077211 */ /* 0x000fe400000f1c21 */
[----:B---3-5:R-:W-:Y:S02]  /*3140*/  FSETP.NEU.AND P0, PT, R9, RZ, PT ;  /* 0x000000ff0900720b */ /* 0x028fe40003f0d000 */
[----:B------:R-:W-:Y:S02]  /*3150*/  IADD3.X R11, R31, UR7, RZ, P1, !PT ;  /* 0x000000071f0b7c10 */ /* 0x000fe40008ffe4ff */
[----:B------:R-:W-:-:S09]  /*3160*/  IADD3.X R7, R7, UR7, RZ, P3, !PT ;  /* 0x0000000707077c10 */ /* 0x000fd20009ffe4ff */
[----:B------:R-:W-:Y:S05]  /*3170*/  @!P0 BRA `(.L_x_33) ;  /* 0x00000034005c8947 */ /* 0x000fea0003800000 */
[----:B------:R-:W-:Y:S01]  /*3180*/  ULDC.64 UR6, c[0x0][0x5b8] ;  /* 0x00016e0000067ab9 */ /* 0x000fe20000000a00 */
[----:B------:R-:W-:Y:S01]  /*3190*/  ISETP.GE.AND P0, PT, R36, 0x1, PT ;  /* 0x000000012400780c */ /* 0x000fe20003f06270 */
[----:B------:R-:W-:Y:S01]  /*31a0*/  IMAD R32, R34, UR6, RZ ;  /* 0x0000000622207c24 */ /* 0x000fe2000f8e02ff */
[----:B------:R-:W-:Y:S01]  /*31b0*/  ULDC.64 UR10, c[0x0][0x5a8] ;  /* 0x00016a00000a7ab9 */ /* 0x000fe20000000a00 */
[----:B------:R-:W-:Y:S01]  /*31c0*/  IMAD.WIDE.U32 R30, R5, UR6, R24 ;  /* 0x00000006051e7c25 */ /* 0x000fe2000f8e0018 */
[----:B------:R-:W-:Y:S01]  /*31d0*/  ISETP.LT.OR P4, PT, R29, 0x1, !P0 ;  /* 0x000000011d00780c */ /* 0x000fe20004781670 */
[----:B------:R-:W-:Y:S02]  /*31e0*/  BSSY B1, `(.L_x_34) ;  /* 0x000000c000017945 */ /* 0x000fe40003800000 */
[----:B------:R-:W-:Y:S01]  /*31f0*/  IMAD R5, R5, UR7, R32 ;  /* 0x0000000705057c24 */ /* 0x000fe2000f8e0220 */
[----:B------:R-:W-:-:S03]  /*3200*/  ULDC.64 UR6, c[0x0][0x5b0] ;  /* 0x00016c0000067ab9 */ /* 0x000fc60000000a00 */
[----:B------:R-:W-:Y:S02]  /*3210*/  IMAD.IADD R31, R31, 0x1, R5 ;  /* 0x000000011f1f7824 */ /* 0x000fe400078e0205 */
[----:B------:R-:W-:Y:S02]  /*3220*/  IMAD R5, R27, UR6, RZ ;  /* 0x000000061b057c24 */ /* 0x000fe4000f8e02ff */
[----:B------:R-:W-:-:S04]  /*3230*/  IMAD.WIDE.U32 R24, R35, UR6, R30 ;  /* 0x0000000623187c25 */ /* 0x000fc8000f8e001e */
[----:B------:R-:W-:Y:S01]  /*3240*/  IMAD R5, R35, UR7, R5 ;  /* 0x0000000723057c24 */ /* 0x000fe2000f8e0205 */
[----:B------:R-:W-:-:S04]  /*3250*/  IADD3 R24, P1, R24, UR10, RZ ;  /* 0x0000000a18187c10 */ /* 0x000fc8000ff3e0ff */
[--C-:B------:R-:W-:Y:S02]  /*3260*/  IADD3.X R25, R25, UR11, R5.reuse, P1, !PT ;  /* 0x0000000b19197c10 */ /* 0x100fe40008ffe405 */
[----:B------:R-:W-:Y:S01]  /*3270*/  PRMT R5, RZ, 0x7610, R5 ;  /* 0x00007610ff057816 */ /* 0x000fe20000000005 */
[----:B------:R-:W-:Y:S06]  /*3280*/  @P4 BRA `(.L_x_35) ;  /* 0x0000000000044947 */ /* 0x000fec0003800000 */
[----:B------:R0:W5:Y:S02]  /*3290*/  LDG.E.U8 R5, desc[UR18][R24.64] ;  /* 0x0000001218057981 */ /* 0x000164000c1e1100 */
.L_x_35:
[----:B------:R-:W-:Y:S05]  /*32a0*/  BSYNC B1 ;  /* 0x0000000000017941 */ /* 0x000fea0003800000 */
.L_x_34:
[----:B-----5:R-:W-:Y:S01]  /*32b0*/  LOP3.LUT R5, R5, 0xff, RZ, 0xc0, !PT ;  /* 0x000000ff05057812 */ /* 0x020fe200078ec0ff */
[----:B------:R-:W-:Y:S01]  /*32c0*/  BSSY B1, `(.L_x_36) ;  /* 0x000000b000017945 */ /* 0x000fe20003800000 */
[----:B------:R-:W-:Y:S02]  /*32d0*/  ISETP.LT.OR P3, PT, R29, 0x2, !P0 ;  /* 0x000000021d00780c */ /* 0x000fe40004761670 */
[----:B------:R-:W-:-:S05]  /*32e0*/  F2FP.F16.E5M2.UNPACK_B R5, R5 ;  /* 0x00000005ff05723e */ /* 0x000fca00020004ff */
[----:B------:R-:W-:Y:S01]  /*32f0*/  HADD2.F32 R32, -RZ, R5.H0_H0 ;  /* 0x20000005ff207230 */ /* 0x000fe20000004100 */
[----:B------:R-:W-:-:S04]  /*3300*/  PRMT R5, RZ, 0x7610, R5 ;  /* 0x00007610ff057816 */ /* 0x000fc80000000005 */
[----:B------:R-:W-:-:S04]  /*3310*/  FMUL R32, R32, R9 ;  /* 0x0000000920207220 */ /* 0x000fc80000400000 */
[----:B--2---:R-:W-:-:S05]  /*3320*/  FFMA R32, R141, R8, R32 ;  /* 0x000000088d207223 */ /* 0x004fca0000000020 */
[----:B------:R-:W-:-:S05]  /*3330*/  F2FP.SATFINITE.E5M2.F32.PACK_AB_MERGE_C R33, RZ, R32, RZ ;  /* 0x00000020ff21723e */ /* 0x000fca00048060ff */
[----:B------:R1:W-:Y:S01]  /*3340*/  @!P4 STG.E.U8 desc[UR18][R10.64], R33 ;  /* 0x000000210a00c986 */ /* 0x0003e2000c101112 */
[----:B------:R-:W-:Y:S05]  /*3350*/  @P3 BRA `(.L_x_37) ;  /* 0x0000000000043947 */ /* 0x000fea0003800000 */
[----:B------:R2:W5:Y:S02]  /*3360*/  LDG.E.U8 R5, desc[UR18][R24.64+0x1] ;  /* 0x0000011218057981 */ /* 0x000564000c1e1100 */
.L_x_37:
[----:B------:R-:W-:Y:S05]  /*3370*/  BSYNC B1 ;  /* 0x0000000000017941 */ /* 0x000fea0003800000 */
.L_x_36:
[----:B-----5:R-:W-:Y:S01]  /*3380*/  LOP3.LUT R5, R5, 0xff, RZ, 0xc0, !PT ;  /* 0x000000ff05057812 */ /* 0x020fe200078ec0ff */
[----:B------:R-:W-:Y:S01]  /*3390*/  BSSY B1, `(.L_x_38) ;  /* 0x0000013000017945 */ /* 0x000fe20003800000 */
[----:B-1----:R-:W-:Y:S02]  /*33a0*/  IADD3 R33, P1, R35, 0x8, RZ ;  /* 0x0000000823217810 */ /* 0x002fe40007f3e0ff */
[----:B------:R-:W-:-:S03]  /*33b0*/  F2FP.F16.E5M2.UNPACK_B R5, R5 ;  /* 0x00000005ff05723e */ /* 0x000fc600020004ff */
[----:B------:R-:W-:Y:S01]  /*33c0*/  IMAD.X R27, RZ, RZ, R27, P1 ;  /* 0x000000ffff1b7224 */ /* 0x000fe200008e061b */
[----:B------:R-:W-:Y:S01]  /*33d0*/  ISETP.GE.AND P1, PT, R36, 0x9, PT ;  /* 0x000000092400780c */ /* 0x000fe20003f26270 */
[----:B------:R-:W-:Y:S02]  /*33e0*/  HADD2.F32 R26, -RZ, R5.H0_H0 ;  /* 0x20000005ff1a7230 */ /* 0x000fe40000004100 */
[----:B------:R-:W-:Y:S01]  /*33f0*/  IMAD.WIDE.U32 R30, R33, UR6, R30 ;  /* 0x00000006211e7c25 */ /* 0x000fe2000f8e001e */
[----:B------:R-:W-:-:S03]  /*3400*/  ISETP.LT.OR P5, PT, R29, 0x1, !P1 ;  /* 0x000000011d00780c */ /* 0x000fc60004fa1670 */
[----:B------:R-:W-:Y:S01]  /*3410*/  FMUL R5, R26, R9 ;  /* 0x000000091a057220 */ /* 0x000fe20000400000 */
[----:B------:R-:W-:-:S03]  /*3420*/  IMAD R26, R27, UR6, RZ ;  /* 0x000000061b1a7c24 */ /* 0x000fc6000f8e02ff */
[----:B------:R-:W-:Y:S01]  /*3430*/  FFMA R5, R136, R8, R5 ;  /* 0x0000000888057223 */ /* 0x000fe20000000005 */
[----:B------:R-:W-:Y:S01]  /*3440*/  IMAD R33, R33, UR7, R26 ;  /* 0x0000000721217c24 */ /* 0x000fe2000f8e021a */
[----:B------:R-:W-:-:S03]  /*3450*/  IADD3 R26, P4, R30, UR10, RZ ;  /* 0x0000000a1e1a7c10 */ /* 0x000fc6000ff9e0ff */
[----:B------:R-:W-:Y:S02]  /*3460*/  F2FP.SATFINITE.E5M2.F32.PACK_AB_MERGE_C R35, RZ, R5, RZ ;  /* 0x00000005ff23723e */ /* 0x000fe400048060ff */
[----:B------:R-:W-:Y:S02]  /*3470*/  IADD3.X R27, R31, UR11, R33, P4, !PT ;  /* 0x0000000b1f1b7c10 */ /* 0x000fe4000a7fe421 */
[----:B------:R-:W-:Y:S01]  /*3480*/  PRMT R5, RZ, 0x7610, R5 ;  /* 0x00007610ff057816 */ /* 0x000fe20000000005 */
[----:B------:R1:W-:Y:S01]  /*3490*/  @!P3 STG.E.U8 desc[UR18][R10.64+0x1], R35 ;  /* 0x000001230a00b986 */ /* 0x0003e2000c101112 */
[----:B------:R-:W-:Y:S05]  /*34a0*/  @P5 BRA `(.L_x_39) ;  /* 0x0000000000045947 */ /* 0x000fea0003800000 */
[----:B------:R3:W5:Y:S02]  /*34b0*/  LDG.E.U8 R5, desc[UR18][R26.64] ;  /* 0x000000121a057981 */ /* 0x000764000c1e1100 */
.L_x_39:
[----:B------:R-:W-:Y:S05]  /*34c0*/  BSYNC B1 ;  /* 0x0000000000017941 */ /* 0x000fea0003800000 */
.L_x_38:
[----:B-----5:R-:W-:Y:S01]  /*34d0*/  LOP3.LUT R5, R5, 0xff, RZ, 0xc0, !PT ;  /* 0x000000ff05057812 */ /* 0x020fe200078ec0ff */
[----:B------:R-:W-:Y:S01]  /*34e0*/  BSSY B1, `(.L_x_40) ;  /* 0x000000b000017945 */ /* 0x000fe20003800000 */
[----:B------:R-:W-:Y:S02]  /*34f0*/  ISETP.LT.OR P3, PT, R29, 0x2, !P1 ;  /* 0x000000021d00780c */ /* 0x000fe40004f61670 */
[----:B------:R-:W-:-:S05]  /*3500*/  F2FP.F16.E5M2.UNPACK_B R5, R5 ;  /* 0x00000005ff05723e */ /* 0x000fca00020004ff */
[----:B------:R-:W-:Y:S01]  /*3510*/  HADD2.F32 R30, -RZ, R5.H0_H0 ;  /* 0x20000005ff1e7230 */ /* 0x000fe20000004100 */
[----:B------:R-:W-:-:S04]  /*3520*/  PRMT R5, RZ, 0x7610, R5 ;  /* 0x00007610ff057816 */ /* 0x000fc80000000005 */
[----:B------:R-:W-:-:S04]  /*3530*/  FMUL R30, R30, R9 ;  /* 0x000000091e1e7220 */ /* 0x000fc80000400000 */
[----:B------:R-:W-:-:S05]  /*3540*/  FFMA R30, R139, R8, R30 ;  /* 0x000000088b1e7223 */ /* 0x000fca000000001e */
[----:B------:R-:W-:-:S05]  /*3550*/  F2FP.SATFINITE.E5M2.F32.PACK_AB_MERGE_C R31, RZ, R30, RZ ;  /* 0x0000001eff1f723e */ /* 0x000fca00048060ff */
[----:B------:R4:W-:Y:S01]  /*3560*/  @!P5 STG.E.U8 desc[UR18][R6.64], R31 ;  /* 0x0000001f0600d986 */ /* 0x0009e2000c101112 */
[----:B------:R-:W-:Y:S05]  /*3570*/  @P3 BRA `(.L_x_41) ;  /* 0x0000000000043947 */ /* 0x000fea0003800000 */
[----:B------:R0:W5:Y:S02]  /*3580*/  LDG.E.U8 R5, desc[UR18][R26.64+0x1] ;  /* 0x000001121a057981 */ /* 0x000164000c1e1100 */
.L_x_41:
[----:B------:R-:W-:Y:S05]  /*3590*/  BSYNC B1 ;  /* 0x0000000000017941 */ /* 0x000fea0003800000 */
.L_x_40:
[----:B-----5:R-:W-:Y:S01]  /*35a0*/  LOP3.LUT R5, R5, 0xff, RZ, 0xc0, !PT ;  /* 0x000000ff05057812 */ /* 0x020fe200078ec0ff */
[----:B------:R-:W-:Y:S01]  /*35b0*/  BSSY B1, `(.L_x_42) ;  /* 0x000000b000017945 */ /* 0x000fe20003800000 */
[----:B------:R-:W-:Y:S02]  /*35c0*/  ISETP.LT.OR P4, PT, R29, 0x9, !P0 ;  /* 0x000000091d00780c */ /* 0x000fe40004781670 */
[----:B------:R-:W-:-:S05]  /*35d0*/  F2FP.F16.E5M2.UNPACK_B R5, R5 ;  /* 0x00000005ff05723e */ /* 0x000fca00020004ff */
[----:B------:R-:W-:-:S05]  /*35e0*/  HADD2.F32 R30, -RZ, R5.H0_H0 ;  /* 0x20000005ff1e7230 */ /* 0x000fca0000004100 */
[----:B------:R-:W-:-:S04]  /*35f0*/  FMUL R5, R30, R9 ;  /* 0x000000091e057220 */ /* 0x000fc80000400000 */
[----:B------:R-:W-:-:S05]  /*3600*/  FFMA R5, R134, R8, R5 ;  /* 0x0000000886057223 */ /* 0x000fca0000000005 */
[----:B----4-:R-:W-:Y:S02]  /*3610*/  F2FP.SATFINITE.E5M2.F32.PACK_AB_MERGE_C R31, RZ, R5, RZ ;  /* 0x00000005ff1f723e */ /* 0x010fe400048060ff */
[----:B------:R-:W-:-:S03]  /*3620*/  PRMT R5, RZ, 0x7610, R5 ;  /* 0x00007610ff057816 */ /* 0x000fc60000000005 */
[----:B------:R4:W-:Y:S01]  /*3630*/  @!P3 STG.E.U8 desc[UR18][R6.64+0x1], R31 ;  /* 0x0000011f0600b986 */ /* 0x0009e2000c101112 */
[----:B------:R-:W-:Y:S05]  /*3640*/  @P4 BRA `(.L_x_43) ;  /* 0x0000000000044947 */ /* 0x000fea0003800000 */
[----:B------:R0:W5:Y:S02]  /*3650*/  LDG.E.U8 R5, desc[UR18][R24.64+0x8] ;  /* 0x0000081218057981 */ /* 0x000164000c1e1100 */
.L_x_43:
[----:B------:R-:W-:Y:S05]  /*3660*/  BSYNC B1 ;  /* 0x0000000000017941 */ /* 0x000fea0003800000 */
.L_x_42:
        /* <DEDUP_REMOVED lines=8> */
[----:B----4-:R-:W-:-:S05]  /*36f0*/  F2FP.SATFINITE.E5M2.F32.PACK_AB_MERGE_C R31, RZ, R30, RZ ;  /* 0x0000001eff1f723e */ /* 0x010fca00048060ff */
[----:B------:R4:W-:Y:S01]  /*3700*/  @!P4 STG.E.U8 desc[UR18][R10.64+0x8], R31 ;  /* 0x0000081f0a00c986 */ /* 0x0009e2000c101112 */
[----:B------:R-:W-:Y:S05]  /*3710*/  @P3 BRA `(.L_x_45) ;  /* 0x0000000000043947 */ /* 0x000fea0003800000 */
[----:B------:R0:W5:Y:S02]  /*3720*/  LDG.E.U8 R5, desc[UR18][R24.64+0x9] ;  /* 0x0000091218057981 */ /* 0x000164000c1e1100 */
.L_x_45:
[----:B------:R-:W-:Y:S05]  /*3730*/  BSYNC B1 ;  /* 0x0000000000017941 */ /* 0x000fea0003800000 */
.L_x_44:
        /* <DEDUP_REMOVED lines=12> */
.L_x_47:
[----:B------:R-:W-:Y:S05]  /*3800*/  BSYNC B1 ;  /* 0x0000000000017941 */ /* 0x000fea0003800000 */
.L_x_46:
        /* <DEDUP_REMOVED lines=12> */
.L_x_49:
[----:B------:R-:W-:Y:S05]  /*38d0*/  BSYNC B1 ;  /* 0x0000000000017941 */ /* 0x000fea0003800000 */
.L_x_48:
        /* <DEDUP_REMOVED lines=12> */
.L_x_51:
[----:B------:R-:W-:Y:S05]  /*39a0*/  BSYNC B1 ;  /* 0x0000000000017941 */ /* 0x000fea0003800000 */
.L_x_50:
        /* <DEDUP_REMOVED lines=12> */
.L_x_53:
[----:B------:R-:W-:Y:S05]  /*3a70*/  BSYNC B1 ;  /* 0x0000000000017941 */ /* 0x000fea0003800000 */
.L_x_52:
        /* <DEDUP_REMOVED lines=12> */
.L_x_55:
[----:B------:R-:W-:Y:S05]  /*3b40*/  BSYNC B1 ;  /* 0x0000000000017941 */ /* 0x000fea0003800000 */
.L_x_54:
        /* <DEDUP_REMOVED lines=12> */
.L_x_57:
[----:B------:R-:W-:Y:S05]  /*3c10*/  BSYNC B1 ;  /* 0x0000000000017941 */ /* 0x000fea0003800000 */
.L_x_56:
        /* <DEDUP_REMOVED lines=12> */
.L_x_59:
[----:B------:R-:W-:Y:S05]  /*3ce0*/  BSYNC B1 ;  /* 0x0000000000017941 */ /* 0x000fea0003800000 */
.L_x_58:
        /* <DEDUP_REMOVED lines=12> */
.L_x_61:
[----:B------:R-:W-:Y:S05]  /*3db0*/  BSYNC B1 ;  /* 0x0000000000017941 */ /* 0x000fea0003800000 */
.L_x_60:
        /* <DEDUP_REMOVED lines=12> */
.L_x_63:
[----:B------:R-:W-:Y:S05]  /*3e80*/  BSYNC B1 ;  /* 0x0000000000017941 */ /* 0x000fea0003800000 */
.L_x_62:
        /* <DEDUP_REMOVED lines=12> */
.L_x_65:
[----:B------:R-:W-:Y:S05]  /*3f50*/  BSYNC B1 ;  /* 0x0000000000017941 */ /* 0x000fea0003800000 */
.L_x_64:
        /* <DEDUP_REMOVED lines=12> */
.L_x_67:
[----:B------:R-:W-:Y:S05]  /*4020*/  BSYNC B1 ;  /* 0x0000000000017941 */ /* 0x000fea0003800000 */
.L_x_66:
        /* <DEDUP_REMOVED lines=12> */
.L_x_69:
[----:B------:R-:W-:Y:S05]  /*40f0*/  BSYNC B1 ;  /* 0x0000000000017941 */ /* 0x000fea0003800000 */
.L_x_68:
        /* <DEDUP_REMOVED lines=12> */
.L_x_71:
[----:B------:R-:W-:Y:S05]  /*41c0*/  BSYNC B1 ;  /* 0x0000000000017941 */ /* 0x000fea0003800000 */
.L_x_70:
        /* <DEDUP_REMOVED lines=12> */
.L_x_73:
[----:B------:R-:W-:Y:S05]  /*4290*/  BSYNC B1 ;  /* 0x0000000000017941 */ /* 0x000fea0003800000 */
.L_x_72:
        /* <DEDUP_REMOVED lines=12> */
.L_x_75:
[----:B------:R-:W-:Y:S05]  /*4360*/  BSYNC B1 ;  /* 0x0000000000017941 */ /* 0x000fea0003800000 */
.L_x_74:
        /* <DEDUP_REMOVED lines=12> */
.L_x_77:
[----:B------:R-:W-:Y:S05]  /*4430*/  BSYNC B1 ;  /* 0x0000000000017941 */ /* 0x000fea0003800000 */
.L_x_76:
        /* <DEDUP_REMOVED lines=12> */
.L_x_79:
[----:B------:R-:W-:Y:S05]  /*4500*/  BSYNC B1 ;  /* 0x0000000000017941 */ /* 0x000fea0003800000 */
.L_x_78:
        /* <DEDUP_REMOVED lines=12> */
.L_x_81:
[----:B------:R-:W-:Y:S05]  /*45d0*/  BSYNC B1 ;  /* 0x0000000000017941 */ /* 0x000fea0003800000 */
.L_x_80:
        /* <DEDUP_REMOVED lines=12> */
.L_x_83:
[----:B------:R-:W-:Y:S05]  /*46a0*/  BSYNC B1 ;  /* 0x0000000000017941 */ /* 0x000fea0003800000 */
.L_x_82:
        /* <DEDUP_REMOVED lines=12> */
.L_x_85:
[----:B------:R-:W-:Y:S05]  /*4770*/  BSYNC B1 ;  /* 0x0000000000017941 */ /* 0x000fea0003800000 */
.L_x_84:
        /* <DEDUP_REMOVED lines=12> */
.L_x_87:
[----:B------:R-:W-:Y:S05]  /*4840*/  BSYNC B1 ;  /* 0x0000000000017941 */ /* 0x000fea0003800000 */
.L_x_86:
        /* <DEDUP_REMOVED lines=12> */
.L_x_89:
[----:B------:R-:W-:Y:S05]  /*4910*/  BSYNC B1 ;  /* 0x0000000000017941 */ /* 0x000fea0003800000 */
.L_x_88:
        /* <DEDUP_REMOVED lines=12> */
.L_x_91:
[----:B------:R-:W-:Y:S05]  /*49e0*/  BSYNC B1 ;  /* 0x0000000000017941 */ /* 0x000fea0003800000 */
.L_x_90:
        /* <DEDUP_REMOVED lines=12> */
.L_x_93:
[----:B------:R-:W-:Y:S05]  /*4ab0*/  BSYNC B1 ;  /* 0x0000000000017941 */ /* 0x000fea0003800000 */
.L_x_92:
        /* <DEDUP_REMOVED lines=12> */
.L_x_95:
[----:B------:R-:W-:Y:S05]  /*4b80*/  BSYNC B1 ;  /* 0x0000000000017941 */ /* 0x000fea0003800000 */
.L_x_94:
        /* <DEDUP_REMOVED lines=12> */
.L_x_97:
[----:B------:R-:W-:Y:S05]  /*4c50*/  BSYNC B1 ;  /* 0x0000000000017941 */ /* 0x000fea0003800000 */
.L_x_96:
        /* <DEDUP_REMOVED lines=12> */
.L_x_99:
[----:B------:R-:W-:Y:S05]  /*4d20*/  BSYNC B1 ;  /* 0x0000000000017941 */ /* 0x000fea0003800000 */
.L_x_98:
        /* <DEDUP_REMOVED lines=12> */
.L_x_101:
[----:B------:R-:W-:Y:S05]  /*4df0*/  BSYNC B1 ;  /* 0x0000000000017941 */ /* 0x000fea0003800000 */
.L_x_100:
        /* <DEDUP_REMOVED lines=12> */
.L_x_103:
[----:B------:R-:W-:Y:S05]  /*4ec0*/  BSYNC B1 ;  /* 0x0000000000017941 */ /* 0x000fea0003800000 */
.L_x_102:
        /* <DEDUP_REMOVED lines=12> */
.L_x_105:
[----:B------:R-:W-:Y:S05]  /*4f90*/  BSYNC B1 ;  /* 0x0000000000017941 */ /* 0x000fea0003800000 */
.L_x_104:
        /* <DEDUP_REMOVED lines=12> */
.L_x_107:
[----:B------:R-:W-:Y:S05]  /*5060*/  BSYNC B1 ;  /* 0x0000000000017941 */ /* 0x000fea0003800000 */
.L_x_106:
        /* <DEDUP_REMOVED lines=12> */
.L_x_109:
[----:B------:R-:W-:Y:S05]  /*5130*/  BSYNC B1 ;  /* 0x0000000000017941 */ /* 0x000fea0003800000 */
.L_x_108:
        /* <DEDUP_REMOVED lines=12> */
.L_x_111:
[----:B------:R-:W-:Y:S05]  /*5200*/  BSYNC B1 ;  /* 0x0000000000017941 */ /* 0x000fea0003800000 */
.L_x_110:
        /* <DEDUP_REMOVED lines=12> */
.L_x_113:
[----:B------:R-:W-:Y:S05]  /*52d0*/  BSYNC B1 ;  /* 0x0000000000017941 */ /* 0x000fea0003800000 */
.L_x_112:
        /* <DEDUP_REMOVED lines=12> */
.L_x_115:
[----:B------:R-:W-:Y:S05]  /*53a0*/  BSYNC B1 ;  /* 0x0000000000017941 */ /* 0x000fea0003800000 */
.L_x_114:
        /* <DEDUP_REMOVED lines=12> */
.L_x_117:
[----:B------:R-:W-:Y:S05]  /*5470*/  BSYNC B1 ;  /* 0x0000000000017941 */ /* 0x000fea0003800000 */
.L_x_116:
        /* <DEDUP_REMOVED lines=12> */
.L_x_119:
[----:B------:R-:W-:Y:S05]  /*5540*/  BSYNC B1 ;  /* 0x0000000000017941 */ /* 0x000fea0003800000 */
.L_x_118:
        /* <DEDUP_REMOVED lines=12> */
.L_x_121:
[----:B------:R-:W-:Y:S05]  /*5610*/  BSYNC B1 ;  /* 0x0000000000017941 */ /* 0x000fea0003800000 */
.L_x_120:
        /* <DEDUP_REMOVED lines=12> */
.L_x_123:
[----:B------:R-:W-:Y:S05]  /*56e0*/  BSYNC B1 ;  /* 0x0000000000017941 */ /* 0x000fea0003800000 */
.L_x_122:
        /* <DEDUP_REMOVED lines=12> */
.L_x_125:
[----:B------:R-:W-:Y:S05]  /*57b0*/  BSYNC B1 ;  /* 0x0000000000017941 */ /* 0x000fea0003800000 */
.L_x_124:
        /* <DEDUP_REMOVED lines=12> */
.L_x_127:
[----:B------:R-:W-:Y:S05]  /*5880*/  BSYNC B1 ;  /* 0x0000000000017941 */ /* 0x000fea0003800000 */
.L_x_126:
        /* <DEDUP_REMOVED lines=12> */
.L_x_129:
[----:B------:R-:W-:Y:S05]  /*5950*/  BSYNC B1 ;  /* 0x0000000000017941 */ /* 0x000fea0003800000 */
.L_x_128:
        /* <DEDUP_REMOVED lines=12> */
.L_x_131:
[----:B------:R-:W-:Y:S05]  /*5a20*/  BSYNC B1 ;  /* 0x0000000000017941 */ /* 0x000fea0003800000 */
.L_x_130:
        /* <DEDUP_REMOVED lines=12> */
.L_x_133:
[----:B------:R-:W-:Y:S05]  /*5af0*/  BSYNC B1 ;  /* 0x0000000000017941 */ /* 0x000fea0003800000 */
.L_x_132:
        /* <DEDUP_REMOVED lines=12> */
.L_x_135:
[----:B------:R-:W-:Y:S05]  /*5bc0*/  BSYNC B1 ;  /* 0x0000000000017941 */ /* 0x000fea0003800000 */
.L_x_134:
        /* <DEDUP_REMOVED lines=12> */
.L_x_137:
[----:B------:R-:W-:Y:S05]  /*5c90*/  BSYNC B1 ;  /* 0x0000000000017941 */ /* 0x000fea0003800000 */
.L_x_136:
        /* <DEDUP_REMOVED lines=12> */
.L_x_139:
[----:B------:R-:W-:Y:S05]  /*5d60*/  BSYNC B1 ;  /* 0x0000000000017941 */ /* 0x000fea0003800000 */
.L_x_138:
        /* <DEDUP_REMOVED lines=12> */
.L_x_141:
[----:B------:R-:W-:Y:S05]  /*5e30*/  BSYNC B1 ;  /* 0x0000000000017941 */ /* 0x000fea0003800000 */
.L_x_140:
        /* <DEDUP_REMOVED lines=12> */
.L_x_143:
[----:B------:R-:W-:Y:S05]  /*5f00*/  BSYNC B1 ;  /* 0x0000000000017941 */ /* 0x000fea0003800000 */
.L_x_142:
        /* <DEDUP_REMOVED lines=12> */
.L_x_145:
[----:B------:R-:W-:Y:S05]  /*5fd0*/  BSYNC B1 ;  /* 0x0000000000017941 */ /* 0x000fea0003800000 */
.L_x_144:
[----:B-----5:R-:W-:Y:S01]  /*5fe0*/  LOP3.LUT R5, R5, 0xff, RZ, 0xc0, !PT ;  /* 0x000000ff05057812 */ /* 0x020fe200078ec0ff */
[----:B------:R-:W-:Y:S01]  /*5ff0*/  BSSY B1, `(.L_x_146) ;  /* 0x000000b000017945 */ /* 0x000fe20003800000 */
[----:B------:R-:W-:Y:S02]  /*6000*/  ISETP.LT.OR P4, PT, R29, 0x71, !P0 ;  /* 0x000000711d00780c */ /* 0x000fe40004781670 */
[----:B------:R-:W-:-:S05]  /*6010*/  F2FP.F16.E5M2.UNPACK_B R5, R5 ;  /* 0x00000005ff05723e */ /* 0x000fca00020004ff */
[----:B------:R-:W-:-:S05]  /*6020*/  HADD2.F32 R18, -RZ, R5.H0_H0 ;  /* 0x20000005ff127230 */ /* 0x000fca0000004100 */
[----:B------:R-:W-:-:S04]  /*6030*/  FMUL R5, R18, R9 ;  /* 0x0000000912057220 */ /* 0x000fc80000400000 */
[----:B------:R-:W-:-:S05]  /*6040*/  FFMA R5, R20, R8, R5 ;  /* 0x0000000814057223 */ /* 0x000fca0000000005 */
[----:B0-----:R-:W-:Y:S02]  /*6050*/  F2FP.SATFINITE.E5M2.F32.PACK_AB_MERGE_C R23, RZ, R5, RZ ;  /* 0x00000005ff17723e */ /* 0x001fe400048060ff */
[----:B------:R-:W-:-:S03]  /*6060*/  PRMT R5, RZ, 0x7610, R5 ;  /* 0x00007610ff057816 */ /* 0x000fc60000000005 */
[----:B------:R0:W-:Y:S01]  /*6070*/  @!P3 STG.E.U8 desc[UR18][R6.64+0x69], R23 ;  /* 0x000069170600b986 */ /* 0x0001e2000c101112 */
[----:B------:R-:W-:Y:S05]  /*6080*/  @P4 BRA `(.L_x_147) ;  /* 0x0000000000044947 */ /* 0x000fea0003800000 */
[----:B------:R0:W5:Y:S02]  /*6090*/  LDG.E.U8 R5, desc[UR18][R24.64+0x70] ;  /* 0x0000701218057981 */ /* 0x000164000c1e1100 */
.L_x_147:
[----:B------:R-:W-:Y:S05]  /*60a0*/  BSYNC B1 ;  /* 0x0000000000017941 */ /* 0x000fea0003800000 */
.L_x_146:
        /* <DEDUP_REMOVED lines=12> */
.L_x_149:
[----:B------:R-:W-:Y:S05]  /*6170*/  BSYNC B1 ;  /* 0x0000000000017941 */ /* 0x000fea0003800000 */
.L_x_148:
        /* <DEDUP_REMOVED lines=12> */
.L_x_151:
[----:B------:R-:W-:Y:S05]  /*6240*/  BSYNC B1 ;  /* 0x0000000000017941 */ /* 0x000fea0003800000 */
.L_x_150:
        /* <DEDUP_REMOVED lines=8> */
[----:B0-----:R-:W-:-:S05]  /*62d0*/  F2FP.SATFINITE.E5M2.F32.PACK_AB_MERGE_C R17, RZ, R18, RZ ;  /* 0x00000012ff11723e */ /* 0x001fca00048060ff */
[----:B------:R0:W-:Y:S01]  /*62e0*/  @!P4 STG.E.U8 desc[UR18][R6.64+0x70], R17 ;  /* 0x000070110600c986 */ /* 0x0001e2000c101112 */
[----:B------:R-:W-:Y:S05]  /*62f0*/  @P3 BRA `(.L_x_153) ;  /* 0x0000000000043947 */ /* 0x000fea0003800000 */
[----:B------:R0:W5:Y:S02]  /*6300*/  LDG.E.U8 R5, desc[UR18][R26.64+0x71] ;  /* 0x000071121a057981 */ /* 0x000164000c1e1100 */
.L_x_153:
[----:B------:R-:W-:Y:S05]  /*6310*/  BSYNC B1 ;  /* 0x0000000000017941 */ /* 0x000fea0003800000 */
.L_x_152:
        /* <DEDUP_REMOVED lines=12> */
.L_x_155:
[----:B------:R-:W-:Y:S05]  /*63e0*/  BSYNC B1 ;  /* 0x0000000000017941 */ /* 0x000fea0003800000 */
.L_x_154:
        /* <DEDUP_REMOVED lines=12> */
.L_x_157:
[----:B------:R-:W-:Y:S05]  /*64b0*/  BSYNC B1 ;  /* 0x0000000000017941 */ /* 0x000fea0003800000 */
.L_x_156:
        /* <DEDUP_REMOVED lines=12> */
.L_x_159:
[----:B------:R-:W-:Y:S05]  /*6580*/  BSYNC B1 ;  /* 0x0000000000017941 */ /* 0x000fea0003800000 */
.L_x_158:
[----:B-----5:R-:W-:Y:S01]  /*6590*/  LOP3.LUT R5, R5, 0xff, RZ, 0xc0, !PT ;  /* 0x000000ff05057812 */ /* 0x020fe200078ec0ff */
[----:B------:R-:W-:Y:S01]  /*65a0*/  BSSY B1, `(.L_x_160) ;  /* 0x000000b000017945 */ /* 0x000fe20003800000 */
[----:B------:R-:W-:Y:S02]  /*65b0*/  ISETP.LT.OR P1, PT, R29, 0x7a, !P1 ;  /* 0x0000007a1d00780c */ /* 0x000fe40004f21670 */
[----:B------:R-:W-:-:S05]  /*65c0*/  F2FP.F16.E5M2.UNPACK_B R5, R5 ;  /* 0x00000005ff05723e */ /* 0x000fca00020004ff */
[----:B01--4-:R-:W-:Y:S01]  /*65d0*/  HADD2.F32 R10, -RZ, R5.H0_H0 ;  /* 0x20000005ff0a7230 */ /* 0x013fe20000004100 */
[----:B------:R-:W-:-:S04]  /*65e0*/  PRMT R5, RZ, 0x7610, R5 ;  /* 0x00007610ff057816 */ /* 0x000fc80000000005 */
[----:B------:R-:W-:-:S04]  /*65f0*/  FMUL R10, R10, R9 ;  /* 0x000000090a0a7220 */ /* 0x000fc80000400000 */
[----:B------:R-:W-:-:S05]  /*6600*/  FFMA R10, R15, R8, R10 ;  /* 0x000000080f0a7223 */ /* 0x000fca000000000a */
[----:B------:R-:W-:-:S05]  /*6610*/  F2FP.SATFINITE.E5M2.F32.PACK_AB_MERGE_C R11, RZ, R10, RZ ;  /* 0x0000000aff0b723e */ /* 0x000fca00048060ff */
[----:B------:R0:W-:Y:S01]  /*6620*/  @!P3 STG.E.U8 desc[UR18][R6.64+0x78], R11 ;  /* 0x0000780b0600b986 */ /* 0x0001e2000c101112 */
[----:B------:R-:W-:Y:S05]  /*6630*/  @P1 BRA `(.L_x_161) ;  /* 0x0000000000041947 */ /* 0x000fea0003800000 */
[----:B------:R1:W5:Y:S02]  /*6640*/  LDG.E.U8 R5, desc[UR18][R26.64+0x79] ;  /* 0x000079121a057981 */ /* 0x000364000c1e1100 */
.L_x_161:
[----:B------:R-:W-:Y:S05]  /*6650*/  BSYNC B1 ;  /* 0x0000000000017941 */ /* 0x000fea0003800000 */
.L_x_160:
[----:B------:R-:W-:Y:S05]  /*6660*/  @P1 BRA `(.L_x_162) ;  /* 0x0000001000281947 */ /* 0x000fea0003800000 */
[----:B-----5:R-:W-:-:S04]  /*6670*/  LOP3.LUT R5, R5, 0xff, RZ, 0xc0, !PT ;  /* 0x000000ff05057812 */ /* 0x020fc800078ec0ff */
[----:B------:R-:W-:-:S05]  /*6680*/  F2FP.F16.E5M2.UNPACK_B R5, R5 ;  /* 0x00000005ff05723e */ /* 0x000fca00020004ff */
[----:B------:R-:W-:-:S05]  /*6690*/  HADD2.F32 R10, -RZ, R5.H0_H0 ;  /* 0x20000005ff0a7230 */ /* 0x000fca0000004100 */
[----:B------:R-:W-:-:S04]  /*66a0*/  FMUL R5, R10, R9 ;  /* 0x000000090a057220 */ /* 0x000fc80000400000 */
[----:B------:R-:W-:-:S05]  /*66b0*/  FFMA R5, R14, R8, R5 ;  /* 0x000000080e057223 */ /* 0x000fca0000000005 */
[----:B------:R-:W-:-:S05]  /*66c0*/  F2FP.SATFINITE.E5M2.F32.PACK_AB_MERGE_C R5, RZ, R5, RZ ;  /* 0x00000005ff05723e */ /* 0x000fca00048060ff */
[----:B------:R4:W-:Y:S01]  /*66d0*/  STG.E.U8 desc[UR18][R6.64+0x79], R5 ;  /* 0x0000790506007986 */ /* 0x0009e2000c101112 */
[----:B------:R-:W-:Y:S05]  /*66e0*/  BRA `(.L_x_162) ;  /* 0x0000001000087947 */ /* 0x000fea0003800000 */
.L_x_33:
[----:B------:R-:W-:Y:S01]  /*66f0*/  ISETP.GE.AND P1, PT, R36, 0x1, PT ;  /* 0x000000012400780c */ /* 0x000fe20003f26270 */
[-C--:B--2---:R-:W-:Y:S01]  /*6700*/  FMUL R141, R141, R8.reuse ;  /* 0x000000088d8d7220 */ /* 0x084fe20000400000 */
[-C--:B------:R-:W-:Y:S01]  /*6710*/  FMUL R136, R136, R8.reuse ;  /* 0x0000000888887220 */ /* 0x080fe20000400000 */
[----:B------:R-:W-:Y:S01]  /*6720*/  ISETP.GE.AND P0, PT, R36, 0x9, PT ;  /* 0x000000092400780c */ /* 0x000fe20003f06270 */
[-C--:B------:R-:W-:Y:S01]  /*6730*/  FMUL R139, R139, R8.reuse ;  /* 0x000000088b8b7220 */ /* 0x080fe20000400000 */
[C---:B------:R-:W-:Y:S01]  /*6740*/  ISETP.LT.OR P4, PT, R29.reuse, 0x1, !P1 ;  /* 0x000000011d00780c */ /* 0x040fe20004f81670 */
[-C--:B------:R-:W-:Y:S01]  /*6750*/  FMUL R134, R134, R8.reuse ;  /* 0x0000000886867220 */ /* 0x080fe20000400000 */
[----:B------:R-:W-:Y:S01]  /*6760*/  ISETP.LT.OR P5, PT, R29, 0x2, !P1 ;  /* 0x000000021d00780c */ /* 0x000fe20004fa1670 */
[-C--:B------:R-:W-:Y:S01]  /*6770*/  FMUL R137, R137, R8.reuse ;  /* 0x0000000889897220 */ /* 0x080fe20000400000 */
[----:B------:R-:W-:Y:S01]  /*6780*/  F2FP.SATFINITE.E5M2.F32.PACK_AB_MERGE_C R141, RZ, R141, RZ ;  /* 0x0000008dff8d723e */ /* 0x000fe200048060ff */
[----:B------:R-:W-:Y:S01]  /*6790*/  FMUL R132, R132, R8 ;  /* 0x0000000884847220 */ /* 0x000fe20000400000 */
[----:B------:R-:W-:Y:S01]  /*67a0*/  F2FP.SATFINITE.E5M2.F32.PACK_AB_MERGE_C R5, RZ, R136, RZ ;  /* 0x00000088ff05723e */ /* 0x000fe200048060ff */
[-C--:B------:R-:W-:Y:S01]  /*67b0*/  FMUL R135, R135, R8.reuse ;  /* 0x0000000887877220 */ /* 0x080fe20000400000 */
[C---:B------:R-:W-:Y:S01]  /*67c0*/  ISETP.LT.OR P3, PT, R29.reuse, 0x1, !P0 ;  /* 0x000000011d00780c */ /* 0x040fe20004761670 */
[-C--:B------:R-:W-:Y:S01]  /*67d0*/  FMUL R130, R130, R8.reuse ;  /* 0x0000000882827220 */ /* 0x080fe20000400000 */
[----:B------:R-:W-:Y:S01]  /*67e0*/  ISETP.LT.OR P6, PT, R29, 0xa, !P1 ;  /* 0x0000000a1d00780c */ /* 0x000fe20004fc1670 */
[-C--:B------:R-:W-:Y:S01]  /*67f0*/  FMUL R133, R133, R8.reuse ;  /* 0x0000000885857220 */ /* 0x080fe20000400000 */
[----:B------:R-:W-:Y:S01]  /*6800*/  F2FP.SATFINITE.E5M2.F32.PACK_AB_MERGE_C R139, RZ, R139, RZ ;  /* 0x0000008bff8b723e */ /* 0x000fe200048060ff */
[----:B------:R-:W-:Y:S01]  /*6810*/  @!P4 STG.E.U8 desc[UR18][R10.64], R141 ;  /* 0x0000008d0a00c986 */ /* 0x000fe2000c101112 */
[C---:B------:R-:W-:Y:S01]  /*6820*/  ISETP.LT.OR P4, PT, R29.reuse, 0x2, !P0 ;  /* 0x000000021d00780c */ /* 0x040fe20004781670 */
[----:B------:R-:W-:Y:S01]  /*6830*/  FMUL R128, R128, R8 ;  /* 0x0000000880807220 */ /* 0x000fe20000400000 */
[----:B------:R-:W-:Y:S01]  /*6840*/  F2FP.SATFINITE.E5M2.F32.PACK_AB_MERGE_C R25, RZ, R134, RZ ;  /* 0x00000086ff19723e */ /* 0x000fe200048060ff */
[----:B------:R0:W-:Y:S01]  /*6850*/  @!P5 STG.E.U8 desc[UR18][R10.64+0x1], R5 ;  /* 0x000001050a00d986 */ /* 0x0001e2000c101112 */
[----:B------:R-:W-:Y:S01]  /*6860*/  ISETP.LT.OR P5, PT, R29, 0x9, !P1 ;  /* 0x000000091d00780c */ /* 0x000fe20004fa1670 */
[-C--:B------:R-:W-:Y:S01]  /*6870*/  FMUL R131, R131, R8.reuse ;  /* 0x0000000883837220 */ /* 0x080fe20000400000 */
[----:B------:R-:W-:Y:S01]  /*6880*/  F2FP.SATFINITE.E5M2.F32.PACK_AB_MERGE_C R137, RZ, R137, RZ ;  /* 0x00000089ff89723e */ /* 0x000fe200048060ff */
[----:B------:R-:W-:Y:S01]  /*6890*/  @!P3 STG.E.U8 desc[UR18][R6.64], R139 ;  /* 0x0000008b0600b986 */ /* 0x000fe2000c101112 */
[----:B------:R-:W-:Y:S01]  /*68a0*/  ISETP.LT.OR P3, PT, R29, 0x9, !P0 ;  /* 0x000000091d00780c */ /* 0x000fe20004761670 */
[-C--:B------:R-:W-:Y:S01]  /*68b0*/  FMUL R126, R126, R8.reuse ;  /* 0x000000087e7e7220 */ /* 0x080fe20000400000 */
[----:B------:R-:W-:Y:S01]  /*68c0*/  F2FP.SATFINITE.E5M2.F32.PACK_AB_MERGE_C R135, RZ, R135, RZ ;  /* 0x00000087ff87723e */ /* 0x000fe200048060ff */
[-C--:B------:R-:W-:Y:S01]  /*68d0*/  FMUL R129, R129, R8.reuse ;  /* 0x0000000881817220 */ /* 0x080fe20000400000 */
[----:B------:R-:W-:Y:S01]  /*68e0*/  F2FP.SATFINITE.E5M2.F32.PACK_AB_MERGE_C R133, RZ, R133, RZ ;  /* 0x00000085ff85723e */ /* 0x000fe200048060ff */
[----:B------:R1:W-:Y:S01]  /*68f0*/  @!P4 STG.E.U8 desc[UR18][R6.64+0x1], R25 ;  /* 0x000001190600c986 */ /* 0x0003e2000c101112 */
[C---:B------:R-:W-:Y:S01]  /*6900*/  ISETP.LT.OR P4, PT, R29.reuse, 0xa, !P0 ;  /* 0x0000000a1d00780c */ /* 0x040fe20004781670 */
[----:B------:R-:W-:Y:S01]  /*6910*/  FMUL R124, R124, R8 ;  /* 0x000000087c7c7220 */ /* 0x000fe20000400000 */
[----:B0-----:R-:W-:Y:S01]  /*6920*/  F2FP.SATFINITE.E5M2.F32.PACK_AB_MERGE_C R5, RZ, R132, RZ ;  /* 0x00000084ff05723e */ /* 0x001fe200048060ff */
[----:B------:R-:W-:Y:S01]  /*6930*/  @!P5 STG.E.U8 desc[UR18][R10.64+0x8], R137 ;  /* 0x000008890a00d986 */ /* 0x000fe2000c101112 */
[----:B------:R-:W-:Y:S01]  /*6940*/  ISETP.LT.OR P5, PT, R29, 0x11, !P1 ;  /* 0x000000111d00780c */ /* 0x000fe20004fa1670 */
[-C--:B------:R-:W-:Y:S01]  /*6950*/  FMUL R127, R127, R8.reuse ;  /* 0x000000087f7f7220 */ /* 0x080fe20000400000 */
[----:B------:R-:W-:Y:S01]  /*6960*/  F2FP.SATFINITE.E5M2.F32.PACK_AB_MERGE_C R131, RZ, R131, RZ ;  /* 0x00000083ff83723e */ /* 0x000fe200048060ff */
[----:B------:R0:W-:Y:S01]  /*6970*/  @!P6 STG.E.U8 desc[UR18][R10.64+0x9], R5 ;  /* 0x000009050a00e986 */ /* 0x0001e2000c101112 */
[----:B------:R-:W-:Y:S01]  /*6980*/  ISETP.LT.OR P6, PT, R29, 0x12, !P1 ;  /* 0x000000121d00780c */ /* 0x000fe20004fc1670 */
[----:B------:R-:W-:Y:S01]  /*6990*/  FMUL R122, R122, R8 ;  /* 0x000000087a7a7220 */ /* 0x000fe20000400000 */
[----:B------:R-:W-:Y:S01]  /*69a0*/  F2FP.SATFINITE.E5M2.F32.PACK_AB_MERGE_C R129, RZ, R129, RZ ;  /* 0x00000081ff81723e */ /* 0x000fe200048060ff */
[----:B------:R-:W-:Y:S01]  /*69b0*/  @!P3 STG.E.U8 desc[UR18][R6.64+0x8], R135 ;  /* 0x000008870600b986 */ /* 0x000fe2000c101112 */
[----:B-1----:R-:W-:Y:S01]  /*69c0*/  F2FP.SATFINITE.E5M2.F32.PACK_AB_MERGE_C R25, RZ, R130, RZ ;  /* 0x00000082ff19723e */ /* 0x002fe200048060ff */
[-C--:B------:R-:W-:Y:S01]  /*69d0*/  FMUL R125, R125, R8.reuse ;  /* 0x000000087d7d7220 */ /* 0x080fe20000400000 */
[C---:B------:R-:W-:Y:S01]  /*69e0*/  ISETP.LT.OR P3, PT, R29.reuse, 0x11, !P0 ;  /* 0x000000111d00780c */ /* 0x040fe20004761670 */
[-C--:B------:R-:W-:Y:S01]  /*69f0*/  FMUL R120, R120, R8.reuse ;  /* 0x0000000878787220 */ /* 0x080fe20000400000 */
[----:B------:R-:W-:Y:S01]  /*6a00*/  F2FP.SATFINITE.E5M2.F32.PACK_AB_MERGE_C R127, RZ, R127, RZ ;  /* 0x0000007fff7f723e */ /* 0x000fe200048060ff */
[----:B------:R1:W-:Y:S01]  /*6a10*/  @!P4 STG.E.U8 desc[UR18][R6.64+0x9], R25 ;  /* 0x000009190600c986 */ /* 0x0003e2000c101112 */
[----:B------:R-:W-:Y:S01]  /*6a20*/  ISETP.LT.OR P4, PT, R29, 0x12, !P0 ;  /* 0x000000121d00780c */ /* 0x000fe20004781670 */
[----:B------:R-:W-:Y:S01]  /*6a30*/  FMUL R123, R123, R8 ;  /* 0x000000087b7b7220 */ /* 0x000fe20000400000 */
[----:B0-----:R-:W-:Y:S01]  /*6a40*/  F2FP.SATFINITE.E5M2.F32.PACK_AB_MERGE_C R5, RZ, R128, RZ ;  /* 0x00000080ff05723e */ /* 0x001fe200048060ff */
[----:B------:R-:W-:Y:S01]  /*6a50*/  @!P5 STG.E.U8 desc[UR18][R10.64+0x10], R133 ;  /* 0x000010850a00d986 */ /* 0x000fe2000c101112 */
[C---:B------:R-:W-:Y:S01]  /*6a60*/  ISETP.LT.OR P5, PT, R29.reuse, 0x19, !P1 ;  /* 0x000000191d00780c */ /* 0x040fe20004fa1670 */
[-C--:B------:R-:W-:Y:S01]  /*6a70*/  FMUL R118, R118, R8.reuse ;  /* 0x0000000876767220 */ /* 0x080fe20000400000 */
[----:B------:R-:W-:Y:S01]  /*6a80*/  F2FP.SATFINITE.E5M2.F32.PACK_AB_MERGE_C R125, RZ, R125, RZ ;  /* 0x0000007dff7d723e */ /* 0x000fe200048060ff */
[----:B------:R0:W-:Y:S01]  /*6a90*/  @!P6 STG.E.U8 desc[UR18][R10.64+0x11], R5 ;  /* 0x000011050a00e986 */ /* 0x0001e2000c101112 */
[----:B------:R-:W-:Y:S01]  /*6aa0*/  ISETP.LT.OR P6, PT, R29, 0x1a, !P1 ;  /* 0x0000001a1d00780c */ /* 0x000fe20004fc1670 */
[-C--:B------:R-:W-:Y:S01]  /*6ab0*/  FMUL R121, R121, R8.reuse ;  /* 0x0000000879797220 */ /* 0x080fe20000400000 */
[----:B------:R-:W-:Y:S01]  /*6ac0*/  FMUL R116, R116, R8 ;  /* 0x0000000874747220 */ /* 0x000fe20000400000 */
[----:B-1----:R-:W-:Y:S01]  /*6ad0*/  F2FP.SATFINITE.E5M2.F32.PACK_AB_MERGE_C R25, RZ, R126, RZ ;  /* 0x0000007eff19723e */ /* 0x002fe200048060ff */
[----:B------:R-:W-:Y:S01]  /*6ae0*/  @!P3 STG.E.U8 desc[UR18][R6.64+0x10], R131 ;  /* 0x000010830600b986 */ /* 0x000fe2000c101112 */
[----:B------:R-:W-:Y:S01]  /*6af0*/  ISETP.LT.OR P3, PT, R29, 0x19, !P0 ;  /* 0x000000191d00780c */ /* 0x000fe20004761670 */
        /* <DEDUP_REMOVED lines=35> */
[----:B------:R-:W-:Y:S01]  /*6d30*/  ISETP.LT.OR P3, PT, R29, 0x29, !P0 ;  /* 0x000000291d00780c */ /* 0x000fe20004761670 */
[-C--:B------:R-:W-:Y:S01]  /*6d40*/  FMUL R109, R109, R8.reuse ;  /* 0x000000086d6d7220 */ /* 0x080fe20000400000 */
[-C--:B------:R-:W-:Y:S01]  /*6d50*/  FMUL R104, R104, R8.reuse ;  /* 0x0000000868687220 */ /* 0x080fe20000400000 */
        /* <DEDUP_REMOVED lines=104> */
[----:B------:R-:W-:-:S02]  /*73e0*/  ISETP.LT.OR P3, PT, R29, 0x59, !P0 ;  /* 0x000000591d00780c */ /* 0x000fc40004761670 */
[----:B------:R-:W-:Y:S01]  /*73f0*/  F2FP.SATFINITE.E5M2.F32.PACK_AB_MERGE_C R19, RZ, R19, RZ ;  /* 0x00000013ff13723e */ /* 0x000fe200048060ff */
[----:B------:R1:W-:Y:S01]  /*7400*/  @!P4 STG.E.U8 desc[UR18][R6.64+0x51], R25 ;  /* 0x000051190600c986 */ /* 0x0003e2000c101112 */
[C---:B------:R-:W-:Y:S02]  /*7410*/  ISETP.LT.OR P4, PT, R29.reuse, 0x5a, !P0 ;  /* 0x0000005a1d00780c */ /* 0x040fe40004781670 */
[----:B0-----:R-:W-:Y:S01]  /*7420*/  F2FP.SATFINITE.E5M2.F32.PACK_AB_MERGE_C R5, RZ, R92, RZ ;  /* 0x0000005cff05723e */ /* 0x001fe200048060ff */
[----:B------:R-:W-:Y:S01]  /*7430*/  @!P5 STG.E.U8 desc[UR18][R10.64+0x58], R97 ;  /* 0x000058610a00d986 */ /* 0x000fe2000c101112 */
[C---:B------:R-:W-:Y:S02]  /*7440*/  ISETP.LT.OR P5, PT, R29.reuse, 0x61, !P1 ;  /* 0x000000611d00780c */ /* 0x040fe40004fa1670 */
[----:B------:R-:W-:Y:S01]  /*7450*/  F2FP.SATFINITE.E5M2.F32.PACK_AB_MERGE_C R13, RZ, R13, RZ ;  /* 0x0000000dff0d723e */ /* 0x000fe200048060ff */
[----:B------:R0:W-:Y:S01]  /*7460*/  @!P6 STG.E.U8 desc[UR18][R10.64+0x59], R5 ;  /* 0x000059050a00e986 */ /* 0x0001e2000c101112 */
[----:B------:R-:W-:-:S02]  /*7470*/  ISETP.LT.OR P6, PT, R29, 0x62, !P1 ;  /* 0x000000621d00780c */ /* 0x000fc40004fc1670 */
[----:B------:R-:W-:Y:S01]  /*7480*/  F2FP.SATFINITE.E5M2.F32.PACK_AB_MERGE_C R15, RZ, R15, RZ ;  /* 0x0000000fff0f723e */ /* 0x000fe200048060ff */
[----:B------:R-:W-:Y:S01]  /*7490*/  @!P3 STG.E.U8 desc[UR18][R6.64+0x58], R95 ;  /* 0x0000585f0600b986 */ /* 0x000fe2000c101112 */
[----:B-1----:R-:W-:Y:S02]  /*74a0*/  F2FP.SATFINITE.E5M2.F32.PACK_AB_MERGE_C R25, RZ, R90, RZ ;  /* 0x0000005aff19723e */ /* 0x002fe400048060ff */
[----:B------:R-:W-:-:S03]  /*74b0*/  ISETP.LT.OR P3, PT, R29, 0x61, !P0 ;  /* 0x000000611d00780c */ /* 0x000fc60004761670 */
[----:B------:R1:W-:Y:S01]  /*74c0*/  @!P4 STG.E.U8 desc[UR18][R6.64+0x59], R25 ;  /* 0x000059190600c986 */ /* 0x0003e2000c101112 */
[C---:B------:R-:W-:Y:S02]  /*74d0*/  ISETP.LT.OR P4, PT, R29.reuse, 0x62, !P0 ;  /* 0x000000621d00780c */ /* 0x040fe40004781670 */
[----:B0-----:R-:W-:Y:S01]  /*74e0*/  F2FP.SATFINITE.E5M2.F32.PACK_AB_MERGE_C R5, RZ, R88, RZ ;  /* 0x00000058ff05723e */ /* 0x001fe200048060ff */
[----:B------:R-:W-:Y:S01]  /*74f0*/  @!P5 STG.E.U8 desc[UR18][R10.64+0x60], R93 ;  /* 0x0000605d0a00d986 */ /* 0x000fe2000c101112 */
[----:B------:R-:W-:-:S03]  /*7500*/  ISETP.LT.OR P5, PT, R29, 0x69, !P1 ;  /* 0x000000691d00780c */ /* 0x000fc60004fa1670 */
[----:B------:R0:W-:Y:S01]  /*7510*/  @!P6 STG.E.U8 desc[UR18][R10.64+0x61], R5 ;  /* 0x000061050a00e986 */ /* 0x0001e2000c101112 */
[C---:B------:R-:W-:Y:S02]  /*7520*/  ISETP.LT.OR P6, PT, R29.reuse, 0x6a, !P1 ;  /* 0x0000006a1d00780c */ /* 0x040fe40004fc1670 */
[----:B-1----:R-:W-:Y:S01]  /*7530*/  F2FP.SATFINITE.E5M2.F32.PACK_AB_MERGE_C R25, RZ, R22, RZ ;  /* 0x00000016ff19723e */ /* 0x002fe200048060ff */
[----:B------:R-:W-:Y:S01]  /*7540*/  @!P3 STG.E.U8 desc[UR18][R6.64+0x60], R91 ;  /* 0x0000605b0600b986 */ /* 0x000fe2000c101112 */
        /* <DEDUP_REMOVED lines=11> */
[----:B------:R-:W-:Y:S01]  /*7600*/  @!P4 STG.E.U8 desc[UR18][R6.64+0x69], R25 ;  /* 0x000069190600c986 */ /* 0x000fe2000c101112 */
[C---:B------:R-:W-:Y:S02]  /*7610*/  ISETP.LT.OR P4, PT, R29.reuse, 0x79, !P1 ;  /* 0x000000791d00780c */ /* 0x040fe40004f81670 */
[C---:B------:R-:W-:Y:S01]  /*7620*/  ISETP.LT.OR P1, PT, R29.reuse, 0x7a, !P1 ;  /* 0x0000007a1d00780c */ /* 0x040fe20004f21670 */
[----:B------:R1:W-:Y:S01]  /*7630*/  @!P5 STG.E.U8 desc[UR18][R10.64+0x70], R21 ;  /* 0x000070150a00d986 */ /* 0x0003e2000c101112 */
[C---:B------:R-:W-:Y:S02]  /*7640*/  ISETP.LT.OR P5, PT, R29.reuse, 0x72, !P0 ;  /* 0x000000721d00780c */ /* 0x040fe400047a1670 */
[----:B0-----:R-:W-:Y:S01]  /*7650*/  F2FP.SATFINITE.E5M2.F32.PACK_AB_MERGE_C R5, RZ, R16, RZ ;  /* 0x00000010ff05723e */ /* 0x001fe200048060ff */
[----:B------:R0:W-:Y:S01]  /*7660*/  @!P6 STG.E.U8 desc[UR18][R10.64+0x71], R17 ;  /* 0x000071110a00e986 */ /* 0x0001e2000c101112 */
[C---:B------:R-:W-:Y:S02]  /*7670*/  ISETP.LT.OR P6, PT, R29.reuse, 0x79, !P0 ;  /* 0x000000791d00780c */ /* 0x040fe400047c1670 */
[----:B------:R-:W-:Y:S01]  /*7680*/  ISETP.LT.OR P0, PT, R29, 0x7a, !P0 ;  /* 0x0000007a1d00780c */ /* 0x000fe20004701670 */
[----:B------:R2:W-:Y:S01]  /*7690*/  @!P3 STG.E.U8 desc[UR18][R6.64+0x70], R19 ;  /* 0x000070130600b986 */ /* 0x0005e2000c101112 */
[----:B-1----:R-:W-:-:S05]  /*76a0*/  F2FP.SATFINITE.E5M2.F32.PACK_AB_MERGE_C R21, RZ, R14, RZ ;  /* 0x0000000eff15723e */ /* 0x002fca00048060ff */
[----:B------:R2:W-:Y:S01]  /*76b0*/  @!P5 STG.E.U8 desc[UR18][R6.64+0x71], R5 ;  /* 0x000071050600d986 */ /* 0x0005e2000c101112 */
[----:B0-----:R-:W-:-:S03]  /*76c0*/  F2FP.SATFINITE.E5M2.F32.PACK_AB_MERGE_C R17, RZ, R12, RZ ;  /* 0x0000000cff11723e */ /* 0x001fc600048060ff */
[----:B------:R2:W-:Y:S04]  /*76d0*/  @!P4 STG.E.U8 desc[UR18][R10.64+0x78], R13 ;  /* 0x0000780d0a00c986 */ /* 0x0005e8000c101112 */
[----:B------:R2:W-:Y:S04]  /*76e0*/  @!P1 STG.E.U8 desc[UR18][R10.64+0x79], R17 ;  /* 0x000079110a009986 */ /* 0x0005e8000c101112 */
[----:B------:R2:W-:Y:S04]  /*76f0*/  @!P6 STG.E.U8 desc[UR18][R6.64+0x78], R15 ;  /* 0x0000780f0600e986 */ /* 0x0005e8000c101112 */
[----:B------:R2:W-:Y:S02]  /*7700*/  @!P0 STG.E.U8 desc[UR18][R6.64+0x79], R21 ;  /* 0x0000791506008986 */ /* 0x0005e4000c101112 */
.L_x_162:
[----:B------:R-:W-:Y:S05]  /*7710*/  BSYNC B0 ;  /* 0x0000000000007941 */ /* 0x000fea0003800000 */
.L_x_32:
[----:B------:R-:W-:Y:S01]  /*7720*/  ULDC UR6, c[0x0][0xc] ;  /* 0x0000030000067ab9 */ /* 0x000fe20000000800 */
[----:B------:R-:W-:Y:S01]  /*7730*/  ULDC UR7, c[0x0][0x10] ;  /* 0x0000040000077ab9 */ /* 0x000fe20000000800 */
[----:B--2-45:R-:W2:Y:S01]  /*7740*/  LDC R5, c[0x0][0x14] ;  /* 0x00000500ff057b82 */ /* 0x034ea20000000800 */
[----:B------:R-:W-:Y:S01]  /*7750*/  UIMAD.WIDE.U32 UR6, UR6, UR7, URZ ;  /* 0x00000007060672a5 */ /* 0x000fe2000f8e003f */
[----:B0-----:R-:W-:Y:S01]  /*7760*/  PRMT R6, RZ, 0x7610, R6 ;  /* 0x00007610ff067816 */ /* 0x001fe20000000006 */
[----:B------:R-:W-:-:S04]  /*7770*/  IMAD.MOV.U32 R7, RZ, RZ, -0x1 ;  /* 0xffffffffff077424 */ /* 0x000fc800078e00ff */
[----:B--2---:R-:W-:-:S04]  /*7780*/  IMAD.WIDE.U32 R2, R5, UR6, R2 ;  /* 0x0000000605027c25 */ /* 0x004fc8000f8e0002 */
[----:B------:R-:W-:Y:S01]  /*7790*/  IMAD R5, R5, UR7, RZ ;  /* 0x0000000705057c24 */ /* 0x000fe2000f8e02ff */
[----:B------:R-:W-:Y:S02]  /*77a0*/  ULDC.64 UR6, c[0x0][0x650] ;  /* 0x0001940000067ab9 */ /* 0x000fe40000000a00 */
[----:B------:R-:W-:Y:S01]  /*77b0*/  ISETP.GE.U32.AND P0, PT, R2, UR6, PT ;  /* 0x0000000602007c0c */ /* 0x000fe2000bf06070 */
[----:B------:R-:W-:Y:S02]  /*77c0*/  IMAD.IADD R3, R3, 0x1, R5 ;  /* 0x0000000103037824 */ /* 0x000fe400078e0205 */
[----:B------:R-:W-:-:S03]  /*77d0*/  IMAD.MOV.U32 R5, RZ, RZ, -0x1 ;  /* 0xffffffffff057424 */ /* 0x000fc600078e00ff */
[----:B------:R-:W-:-:S13]  /*77e0*/  ISETP.GE.U32.AND.EX P0, PT, R3, UR7, PT, P0 ;  /* 0x0000000703007c0c */ /* 0x000fda000bf06100 */
[----:B------:R-:W-:Y:S05]  /*77f0*/  @P0 BRA `(.L_x_163) ;  /* 0x0000000400600947 */ /* 0x000fea0003800000 */
[----:B------:R-:W0:Y:S01]  /*7800*/  S2R R20, SR_CTAID.X ;  /* 0x0000000000147919 */ /* 0x000e220000002500 */
[----:B------:R-:W2:Y:S01]  /*7810*/  LDC.64 R14, c[0x0][0x628] ;  /* 0x00018a00ff0e7b82 */ /* 0x000ea20000000a00 */
[----:B------:R-:W-:Y:S01]  /*7820*/  ULDC UR6, c[0x0][0x150] ;  /* 0x0000540000067ab9 */ /* 0x000fe20000000800 */
[----:B------:R-:W-:Y:S01]  /*7830*/  IMAD.MOV.U32 R12, RZ, RZ, R2 ;  /* 0x000000ffff0c7224 */ /* 0x000fe200078e0002 */
[----:B------:R-:W4:Y:S01]  /*7840*/  S2R R22, SR_CTAID.Y ;  /* 0x0000000000167919 */ /* 0x000f220000002600 */
[----:B------:R-:W-:-:S04]  /*7850*/  IMAD.MOV.U32 R13, RZ, RZ, R3 ;  /* 0x000000ffff0d7224 */ /* 0x000fc800078e0003 */
[----:B------:R-:W1:Y:S08]  /*7860*/  LDC R23, c[0x0][0x144] ;  /* 0x00005100ff177b82 */ /* 0x000e700000000800 */
[----:B------:R-:W1:Y:S08]  /*7870*/  LDC R16, c[0x0][0x630] ;  /* 0x00018c00ff107b82 */ /* 0x000e700000000800 */
[----:B------:R-:W1:Y:S01]  /*7880*/  LDC.64 R18, c[0x0][0x620] ;  /* 0x00018800ff127b82 */ /* 0x000e620000000a00 */
[----:B--2---:R-:W-:-:S04]  /*7890*/  ISETP.NE.U32.AND P0, PT, R14, RZ, PT ;  /* 0x000000ff0e00720c */ /* 0x004fc80003f05070 */
[----:B------:R-:W-:Y:S02]  /*78a0*/  ISETP.NE.AND.EX P0, PT, R15, RZ, PT, P0 ;  /* 0x000000ff0f00720c */ /* 0x000fe40003f05300 */
[----:B0-----:R-:W-:-:S05]  /*78b0*/  I2FP.F32.U32 R5, R20 ;  /* 0x0000001400057245 */ /* 0x001fca0000201000 */
[----:B------:R-:W-:-:S04]  /*78c0*/  FMUL R5, R5, UR6 ;  /* 0x0000000605057c20 */ /* 0x000fc80008400000 */
[----:B------:R0:W2:Y:S02]  /*78d0*/  F2I.U32.TRUNC.NTZ R21, R5 ;  /* 0x0000000500157305 */ /* 0x0000a4000020f000 */
[----:B----4-:R-:W-:Y:S05]  /*78e0*/  @!P0 BRA `(.L_x_164) ;  /* 0x0000000000288947 */ /* 0x010fea0003800000 */
[----:B0-----:R-:W0:Y:S02]  /*78f0*/  LDC R5, c[0x0][0x634] ;  /* 0x00018d00ff057b82 */ /* 0x001e240000000800 */
        /* <DEDUP_REMOVED lines=9> */
.L_x_164:
[-CC-:B-1----:R-:W-:Y:S01]  /*7990*/  SHF.R.U64 R17, R12, R16.reuse, R13.reuse ;  /* 0x000000100c117219 */ /* 0x182fe2000000120d */
[----:B------:R-:W1:Y:S01]  /*79a0*/  LDC.64 R28, c[0x0][0x640] ;  /* 0x00019000ff1c7b82 */ /* 0x000e620000000a00 */
[----:B0-----:R-:W-:Y:S01]  /*79b0*/  SHF.R.U32.HI R5, RZ, R16, R13 ;  /* 0x00000010ff057219 */ /* 0x001fe2000001160d */
[----:B--2---:R-:W-:Y:S01]  /*79c0*/  IMAD.MOV R21, RZ, RZ, -R21 ;  /* 0x000000ffff157224 */ /* 0x004fe200078e0a15 */
[----:B------:R-:W-:Y:S01]  /*79d0*/  IADD3 R11, P0, RZ, -R17, RZ ;  /* 0x80000011ff0b7210 */ /* 0x000fe20007f1e0ff */
[----:B------:R-:W-:Y:S02]  /*79e0*/  ULDC UR6, c[0x0][0x154] ;  /* 0x0000550000067ab9 */ /* 0x000fe40000000800 */
[----:B------:R-:W-:Y:S02]  /*79f0*/  IMAD R23, R23, R21, R20 ;  /* 0x0000001517177224 */ /* 0x000fe400078e0214 */
[----:B------:R-:W0:Y:S01]  /*7a00*/  LDC R12, c[0x0][0x618] ;  /* 0x00018600ff0c7b82 */ /* 0x000e220000000800 */
[----:B------:R-:W-:-:S02]  /*7a10*/  IMAD.X R5, RZ, RZ, ~R5, P0 ;  /* 0x000000ffff057224 */ /* 0x000fc400000e0e05 */
[----:B------:R-:W-:-:S04]  /*7a20*/  IMAD.WIDE.U32 R6, R11, R18, R2 ;  /* 0x000000120b067225 */ /* 0x000fc800078e0002 */
[----:B------:R-:W-:Y:S01]  /*7a30*/  IMAD R10, R5, R18, RZ ;  /* 0x00000012050a7224 */ /* 0x000fe200078e02ff */
[----:B------:R-:W2:Y:S03]  /*7a40*/  LDC R24, c[0x0][0x608] ;  /* 0x00018200ff187b82 */ /* 0x000ea60000000800 */
[----:B------:R-:W-:Y:S02]  /*7a50*/  IMAD R5, R11, R19, R10 ;  /* 0x000000130b057224 */ /* 0x000fe400078e020a */
[----:B------:R-:W-:Y:S02]  /*7a60*/  IMAD.MOV.U32 R11, RZ, RZ, 0x1 ;  /* 0x00000001ff0b7424 */ /* 0x000fe400078e00ff */
[----:B------:R-:W-:Y:S01]  /*7a70*/  IMAD.IADD R5, R7, 0x1, R5 ;  /* 0x0000000107057824 */ /* 0x000fe200078e0205 */
[----:B---3--:R-:W3:Y:S01]  /*7a80*/  LDC R26, c[0x0][0x658] ;  /* 0x00019600ff1a7b82 */ /* 0x008ee20000000800 */
[----:B------:R-:W-:-:S02]  /*7a90*/  I2FP.F32.U32 R7, R22 ;  /* 0x0000001600077245 */ /* 0x000fc40000201000 */
[----:B-1----:R-:W-:-:S03]  /*7aa0*/  ISETP.NE.U32.AND P0, PT, R28, RZ, PT ;  /* 0x000000ff1c00720c */ /* 0x002fc60003f05070 */
[----:B------:R-:W-:Y:S01]  /*7ab0*/  FMUL R10, R7, UR6 ;  /* 0x00000006070a7c20 */ /* 0x000fe20008400000 */
[----:B------:R-:W-:Y:S01]  /*7ac0*/  ISETP.NE.AND.EX P0, PT, R29, RZ, PT, P0 ;  /* 0x000000ff1d00720c */ /* 0x000fe20003f05300 */
[----:B------:R-:W1:Y:S01]  /*7ad0*/  LDC R21, c[0x0][0x148] ;  /* 0x00005200ff157b82 */ /* 0x000e620000000800 */
[-CC-:B0-----:R-:W-:Y:S01]  /*7ae0*/  SHF.R.U64 R16, R6, R12.reuse, R5.reuse ;  /* 0x0000000c06107219 */ /* 0x181fe20000001205 */
[----:B------:R0:W4:Y:S01]  /*7af0*/  F2I.U32.TRUNC.NTZ R18, R10 ;  /* 0x0000000a00127305 */ /* 0x000122000020f000 */
[----:B------:R-:W-:Y:S01]  /*7b00*/  SHF.R.U32.HI R5, RZ, R12, R5 ;  /* 0x0000000cff057219 */ /* 0x000fe20000011605 */
[----:B------:R-:W-:-:S04]  /*7b10*/  IMAD.MOV.U32 R7, RZ, RZ, -0x1 ;  /* 0xffffffffff077424 */ /* 0x000fc800078e00ff */
[----:B------:R-:W0:Y:S01]  /*7b20*/  LDC R20, c[0x0][0x600] ;  /* 0x00018000ff147b82 */ /* 0x000e220000000800 */
[-CC-:B--2---:R-:W-:Y:S02]  /*7b30*/  SHF.R.U64 R14, R16, R24.reuse, R5.reuse ;  /* 0x00000018100e7219 */ /* 0x184fe40000001205 */
[----:B------:R-:W-:-:S05]  /*7b40*/  SHF.R.U32.HI R5, RZ, R24, R5 ;  /* 0x00000018ff057219 */ /* 0x000fca0000011605 */
[----:B------:R-:W2:Y:S01]  /*7b50*/  LDC R27, c[0x0][0x648] ;  /* 0x00019200ff1b7b82 */ /* 0x000ea20000000800 */
[-C--:B---3--:R-:W-:Y:S02]  /*7b60*/  SHF.L.U32 R6, R7, R26.reuse, RZ ;  /* 0x0000001a07067219 */ /* 0x088fe400000006ff */
[-CC-:B------:R-:W-:Y:S02]  /*7b70*/  SHF.R.U64 R19, R14, R26.reuse, R5.reuse ;  /* 0x0000001a0e137219 */ /* 0x180fe40000001205 */
[----:B------:R-:W-:Y:S02]  /*7b80*/  SHF.R.U32.HI R7, RZ, R26, R5 ;  /* 0x0000001aff077219 */ /* 0x000fe40000011605 */
[----:B------:R-:W-:Y:S01]  /*7b90*/  LOP3.LUT R25, RZ, R6, RZ, 0x33, !PT ;  /* 0x00000006ff197212 */ /* 0x000fe200078e33ff */
[----:B------:R-:W3:Y:S01]  /*7ba0*/  LDC R30, c[0x0][0x638] ;  /* 0x00018e00ff1e7b82 */ /* 0x000ee20000000800 */
[----:B------:R-:W-:Y:S01]  /*7bb0*/  SHF.L.U32 R26, R11, R26, RZ ;  /* 0x0000001a0b1a7219 */ /* 0x000fe200000006ff */
[----:B------:R-:W-:-:S06]  /*7bc0*/  IMAD.MOV.U32 R6, RZ, RZ, R19 ;  /* 0x000000ffff067224 */ /* 0x000fcc00078e0013 */
[----:B------:R-:W0:Y:S01]  /*7bd0*/  LDC R31, c[0x0][0x610] ;  /* 0x00018400ff1f7b82 */ /* 0x000e220000000800 */
[----:B----4-:R-:W-:Y:S05]  /*7be0*/  @!P0 BRA `(.L_x_165) ;  /* 0x0000000000288947 */ /* 0x010fea0003800000 */
[----:B------:R-:W4:Y:S02]  /*7bf0*/  LDC R6, c[0x0][0x64c] ;  /* 0x00019300ff067b82 */ /* 0x000f240000000800 */
[----:B----4-:R-:W-:-:S05]  /*7c00*/  IADD3 R5, P0, R19, R6, RZ ;  /* 0x0000000613057210 */ /* 0x010fca0007f1e0ff */
[----:B------:R-:W-:-:S04]  /*7c10*/  IMAD.X R15, RZ, RZ, R7, P0 ;  /* 0x000000ffff0f7224 */ /* 0x000fc800000e0607 */
[----:B------:R-:W-:-:S04]  /*7c20*/  IMAD.WIDE.U32 R6, R15, R28, RZ ;  /* 0x0000001c0f067225 */ /* 0x000fc800078e00ff */
[----:B0-----:R-:W-:-:S04]  /*7c30*/  IMAD.WIDE.U32 R10, P0, R5, R29, R6 ;  /* 0x0000001d050a7225 */ /* 0x001fc80007800006 */
[----:B------:R-:W-:-:S04]  /*7c40*/  IMAD.WIDE.U32 R6, R5, R28, RZ ;  /* 0x0000001c05067225 */ /* 0x000fc800078e00ff */
[----:B------:R-:W-:Y:S01]  /*7c50*/  IMAD.X R13, RZ, RZ, RZ, P0 ;  /* 0x000000ffff0d7224 */ /* 0x000fe200000e06ff */
[----:B------:R-:W-:Y:S01]  /*7c60*/  IADD3 RZ, P0, R7, R10, RZ ;  /* 0x0000000a07ff7210 */ /* 0x000fe20007f1e0ff */
[----:B------:R-:W-:-:S04]  /*7c70*/  IMAD.MOV.U32 R12, RZ, RZ, R11 ;  /* 0x000000ffff0c7224 */ /* 0x000fc800078e000b */
[----:B------:R-:W-:-:S08]  /*7c80*/  IMAD.WIDE.U32.X R6, R15, R29, R12, P0 ;  /* 0x0000001d0f067225 */ /* 0x000fd000000e040c */
.L_x_165:
[----:B--2---:R-:W-:Y:S01]  /*7c90*/  SHF.R.U64 R5, R6, R27, R7 ;  /* 0x0000001b06057219 */ /* 0x004fe20000001207 */
[----:B0-----:R-:W-:Y:S01]  /*7ca0*/  VIADD R7, R20, 0xffffffff ;  /* 0xffffffff14077836 */ /* 0x001fe20000000000 */
[----:B------:R-:W-:Y:S01]  /*7cb0*/  LOP3.LUT R28, R14, R25, RZ, 0xc0, !PT ;  /* 0x000000190e1c7212 */ /* 0x000fe200078ec0ff */
[----:B------:R-:W-:Y:S02]  /*7cc0*/  IMAD.MOV R18, RZ, RZ, -R18 ;  /* 0x000000ffff127224 */ /* 0x000fe400078e0a12 */
[----:B------:R-:W-:Y:S01]  /*7cd0*/  IMAD.MOV R6, RZ, RZ, -R5 ;  /* 0x000000ffff067224 */ /* 0x000fe200078e0a05 */
[----:B------:R-:W-:Y:S01]  /*7ce0*/  LOP3.LUT R16, R16, R7, RZ, 0xc0, !PT ;  /* 0x0000000710107212 */ /* 0x000fe200078ec0ff */
[----:B------:R-:W-:Y:S02]  /*7cf0*/  IMAD R28, R26, R5, R28 ;  /* 0x000000051a1c7224 */ /* 0x000fe400078e021c */
[----:B-1----:R-:W-:Y:S02]  /*7d00*/  @P2 IMAD R23, R21, R18, R22 ;  /* 0x0000001215172224 */ /* 0x002fe400078e0216 */
[----:B---3--:R-:W-:-:S02]  /*7d10*/  IMAD R5, R6, R30, R19 ;  /* 0x0000001e06057224 */ /* 0x008fc400078e0213 */
[----:B------:R-:W-:Y:S02]  /*7d20*/  IMAD R28, R28, R31, R23 ;  /* 0x0000001f1c1c7224 */ /* 0x000fe400078e0217 */
[----:B------:R-:W-:Y:S02]  /*7d30*/  IMAD R5, R5, R20, R16 ;  /* 0x0000001405057224 */ /* 0x000fe400078e0210 */
[----:B------:R-:W-:-:S03]  /*7d40*/  IMAD.MOV.U32 R6, RZ, RZ, 0x1 ;  /* 0x00000001ff067424 */ /* 0x000fc600078e00ff */
[----:B------:R-:W-:Y:S02]  /*7d50*/  SEL R7, R5, R28, !P2 ;  /* 0x0000001c05077207 */ /* 0x000fe40005000000 */
[----:B------:R-:W-:Y:S01]  /*7d60*/  SEL R28, R28, R5, !P2 ;  /* 0x000000051c1c7207 */ /* 0x000fe20005000000 */
[----:B------:R-:W-:-:S07]  /*7d70*/  IMAD.MOV.U32 R5, RZ, RZ, R17 ;  /* 0x000000ffff057224 */ /* 0x000fce00078e0011 */
.L_x_163:
[----:B------:R-:W-:Y:S01]  /*7d80*/  LOP3.LUT P0, RZ, R6, 0xff, RZ, 0xc0, !PT ;  /* 0x000000ff06ff7812 */ /* 0x000fe2000780c0ff */
[----:B------:R-:W-:-:S12]  /*7d90*/  IMAD.MOV.U32 R6, RZ, RZ, R28 ;  /* 0x000000ffff067224 */ /* 0x000fd800078e001c */
[----:B------:R-:W-:Y:S05]  /*7da0*/  @P0 BRA `(.L_x_166) ;  /* 0xffffff9400280947 */ /* 0x000fea000383ffff */
[----:B------:R-:W-:Y:S05]  /*7db0*/  EXIT ;  /* 0x000000000000794d */ /* 0x000fea0003800000 */
.L_x_4:
[----:B0-----:R-:W-:Y:S01]  /*7dc0*/  ULDC.64 UR4, c[0x0][0x650] ;  /* 0x0001940000047ab9 */ /* 0x001fe20000000a00 */
        /* <DEDUP_REMOVED lines=25> */
.L_x_168:
[--C-:B------:R-:W-:Y:S01]  /*7f60*/  SHF.R.U64 R16, R14, R18, R15.reuse ;  /* 0x000000120e107219 */ /* 0x100fe2000000120f */
[----:B------:R-:W0:Y:S01]  /*7f70*/  LDC R22, c[0x0][0x618] ;  /* 0x00018600ff167b82 */ /* 0x000e220000000800 */
[----:B------:R-:W-:Y:S01]  /*7f80*/  I2FP.F32.U32 R7, R8 ;  /* 0x0000000800077245 */ /* 0x000fe20000201000 */
[----:B------:R-:W-:Y:S01]  /*7f90*/  ULDC UR4, c[0x0][0x150] ;  /* 0x0000540000047ab9 */ /* 0x000fe20000000800 */
[----:B------:R-:W-:Y:S02]  /*7fa0*/  SHF.R.U32.HI R6, RZ, R18, R15 ;  /* 0x00000012ff067219 */ /* 0x000fe4000001160f */
[----:B------:R-:W-:Y:S01]  /*7fb0*/  IADD3 R9, P0, RZ, -R16, RZ ;  /* 0x80000010ff097210 */ /* 0x000fe20007f1e0ff */
[----:B------:R-:W-:Y:S01]  /*7fc0*/  FMUL R13, R7, UR4 ;  /* 0x00000004070d7c20 */ /* 0x000fe20008400000 */
[----:B------:R-:W-:Y:S01]  /*7fd0*/  ULDC UR4, c[0x0][0x154] ;  /* 0x0000550000047ab9 */ /* 0x000fe20000000800 */
[----:B------:R-:W1:Y:S02]  /*7fe0*/  LDC.64 R24, c[0x0][0x640] ;  /* 0x00019000ff187b82 */ /* 0x000e640000000a00 */
[----:B------:R-:W-:-:S02]  /*7ff0*/  IMAD.X R11, RZ, RZ, ~R6, P0 ;  /* 0x000000ffff0b7224 */ /* 0x000fc400000e0e06 */
[----:B------:R-:W2:Y:S01]  /*8000*/  F2I.U32.TRUNC.NTZ R13, R13 ;  /* 0x0000000d000d7305 */ /* 0x000ea2000020f000 */
[----:B------:R-:W-:-:S03]  /*8010*/  IMAD.WIDE.U32 R6, R9, R20, R2 ;  /* 0x0000001409067225 */ /* 0x000fc600078e0002 */
[----:B------:R-:W3:Y:S01]  /*8020*/  LDC R15, c[0x0][0x144] ;  /* 0x00005100ff0f7b82 */ /* 0x000ee20000000800 */
[----:B------:R-:W-:-:S04]  /*8030*/  IMAD R12, R11, R20, RZ ;  /* 0x000000140b0c7224 */ /* 0x000fc800078e02ff */
[----:B------:R-:W-:Y:S02]  /*8040*/  IMAD R9, R9, R21, R12 ;  /* 0x0000001509097224 */ /* 0x000fe400078e020c */
[----:B------:R-:W-:Y:S01]  /*8050*/  IMAD.MOV.U32 R12, RZ, RZ, -0x1 ;  /* 0xffffffffff0c7424 */ /* 0x000fe200078e00ff */
[----:B------:R-:W4:Y:S01]  /*8060*/  LDC R18, c[0x0][0x608] ;  /* 0x00018200ff127b82 */ /* 0x000f220000000800 */
[----:B------:R-:W-:Y:S01]  /*8070*/  IMAD.IADD R7, R7, 0x1, R9 ;  /* 0x0000000107077824 */ /* 0x000fe200078e0209 */
[----:B------:R-:W-:-:S04]  /*8080*/  I2FP.F32.U32 R9, R10 ;  /* 0x0000000a00097245 */ /* 0x000fc80000201000 */
[-C--:B0-----:R-:W-:Y:S01]  /*8090*/  SHF.R.U64 R14, R6, R22.reuse, R7 ;  /* 0x00000016060e7219 */ /* 0x081fe20000001207 */
[----:B--2---:R-:W-:Y:S01]  /*80a0*/  IMAD.MOV R6, RZ, RZ, -R13 ;  /* 0x000000ffff067224 */ /* 0x004fe200078e0a0d */
[----:B------:R-:W0:Y:S01]  /*80b0*/  LDC R11, c[0x0][0x658] ;  /* 0x00019600ff0b7b82 */ /* 0x000e220000000800 */
[----:B-1----:R-:W-:Y:S01]  /*80c0*/  ISETP.NE.U32.AND P0, PT, R24, RZ, PT ;  /* 0x000000ff1800720c */ /* 0x002fe20003f05070 */
[----:B------:R-:W-:Y:S01]  /*80d0*/  FMUL R9, R9, UR4 ;  /* 0x0000000409097c20 */ /* 0x000fe20008400000 */
[----:B------:R-:W-:Y:S02]  /*80e0*/  SHF.R.U32.HI R7, RZ, R22, R7 ;  /* 0x00000016ff077219 */ /* 0x000fe40000011607 */
[----:B------:R-:W-:-:S03]  /*80f0*/  ISETP.NE.AND.EX P0, PT, R25, RZ, PT, P0 ;  /* 0x000000ff1900720c */ /* 0x000fc60003f05300 */
[----:B------:R-:W1:Y:S01]  /*8100*/  LDC R21, c[0x0][0x148] ;  /* 0x00005200ff157b82 */ /* 0x000e620000000800 */
[----:B---3--:R-:W-:Y:S02]  /*8110*/  IMAD R22, R15, R6, R8 ;  /* 0x000000060f167224 */ /* 0x008fe400078e0208 */
[----:B------:R-:W-:-:S05]  /*8120*/  IMAD.MOV.U32 R8, RZ, RZ, 0x1 ;  /* 0x00000001ff087424 */ /* 0x000fca00078e00ff */
[----:B------:R-:W2:Y:S01]  /*8130*/  LDC R20, c[0x0][0x600] ;  /* 0x00018000ff147b82 */ /* 0x000ea20000000800 */
[-CC-:B----4-:R-:W-:Y:S02]  /*8140*/  SHF.R.U64 R17, R14, R18.reuse, R7.reuse ;  /* 0x000000120e117219 */ /* 0x190fe40000001207 */
[----:B------:R-:W-:Y:S02]  /*8150*/  SHF.R.U32.HI R6, RZ, R18, R7 ;  /* 0x00000012ff067219 */ /* 0x000fe40000011607 */
[----:B------:R3:W4:Y:S03]  /*8160*/  F2I.U32.TRUNC.NTZ R18, R9 ;  /* 0x0000000900127305 */ /* 0x000726000020f000 */
[----:B------:R-:W1:Y:S01]  /*8170*/  LDC R23, c[0x0][0x648] ;  /* 0x00019200ff177b82 */ /* 0x000e620000000800 */
[-C--:B0-----:R-:W-:Y:S02]  /*8180*/  SHF.R.U64 R19, R17, R11.reuse, R6 ;  /* 0x0000000b11137219 */ /* 0x081fe40000001206 */
[----:B------:R-:W-:-:S02]  /*8190*/  SHF.L.U32 R12, R12, R11, RZ ;  /* 0x0000000b0c0c7219 */ /* 0x000fc400000006ff */
[-C--:B------:R-:W-:Y:S01]  /*81a0*/  SHF.R.U32.HI R7, RZ, R11.reuse, R6 ;  /* 0x0000000bff077219 */ /* 0x080fe20000011606 */
[----:B------:R-:W-:Y:S01]  /*81b0*/  IMAD.MOV.U32 R6, RZ, RZ, R19 ;  /* 0x000000ffff067224 */ /* 0x000fe200078e0013 */
[----:B------:R-:W-:Y:S01]  /*81c0*/  SHF.L.U32 R27, R8, R11, RZ ;  /* 0x0000000b081b7219 */ /* 0x000fe200000006ff */
[----:B------:R-:W0:Y:S01]  /*81d0*/  LDC R26, c[0x0][0x638] ;  /* 0x00018e00ff1a7b82 */ /* 0x000e220000000800 */
[----:B------:R-:W-:-:S07]  /*81e0*/  LOP3.LUT R28, RZ, R12, RZ, 0x33, !PT ;  /* 0x0000000cff1c7212 */ /* 0x000fce00078e33ff */
[----:B------:R-:W0:Y:S01]  /*81f0*/  LDC R29, c[0x0][0x610] ;  /* 0x00018400ff1d7b82 */ /* 0x000e220000000800 */
[----:B---34-:R-:W-:Y:S05]  /*8200*/  @!P0 BRA `(.L_x_169) ;  /* 0x0000000000288947 */ /* 0x018fea0003800000 */
        /* <DEDUP_REMOVED lines=10> */
.L_x_169:
[----:B-1----:R-:W-:Y:S01]  /*82b0*/  SHF.R.U64 R7, R6, R23, R7 ;  /* 0x0000001706077219 */ /* 0x002fe20000001207 */
[----:B--2---:R-:W-:Y:S01]  /*82c0*/  VIADD R9, R20, 0xffffffff ;  /* 0xffffffff14097836 */ /* 0x004fe20000000000 */
[----:B------:R-:W-:Y:S01]  /*82d0*/  LOP3.LUT R6, R17, R28, RZ, 0xc0, !PT ;  /* 0x0000001c11067212 */ /* 0x000fe200078ec0ff */
[----:B------:R-:W-:Y:S02]  /*82e0*/  IMAD.MOV R18, RZ, RZ, -R18 ;  /* 0x000000ffff127224 */ /* 0x000fe400078e0a12 */
[----:B------:R-:W-:Y:S02]  /*82f0*/  IMAD.MOV R8, RZ, RZ, -R7 ;  /* 0x000000ffff087224 */ /* 0x000fe400078e0a07 */
[----:B------:R-:W-:Y:S01]  /*8300*/  IMAD R11, R27, R7, R6 ;  /* 0x000000071b0b7224 */ /* 0x000fe200078e0206 */
[----:B------:R-:W-:Y:S01]  /*8310*/  LOP3.LUT R7, R14, R9, RZ, 0xc0, !PT ;  /* 0x000000090e077212 */ /* 0x000fe200078ec0ff */
[----:B------:R-:W-:Y:S02]  /*8320*/  @P2 IMAD R22, R21, R18, R10 ;  /* 0x0000001215162224 */ /* 0x000fe400078e020a */
[----:B0-----:R-:W-:-:S02]  /*8330*/  IMAD R6, R8, R26, R19 ;  /* 0x0000001a08067224 */ /* 0x001fc400078e0213 */
[----:B------:R-:W-:Y:S02]  /*8340*/  IMAD R11, R11, R29, R22 ;  /* 0x0000001d0b0b7224 */ /* 0x000fe400078e0216 */
[----:B------:R-:W-:Y:S02]  /*8350*/  IMAD R6, R6, R20, R7 ;  /* 0x0000001406067224 */ /* 0x000fe400078e0207 */
[----:B------:R-:W-:-:S03]  /*8360*/  IMAD.MOV.U32 R8, RZ, RZ, 0x1 ;  /* 0x00000001ff087424 */ /* 0x000fc600078e00ff */
[----:B------:R-:W-:Y:S02]  /*8370*/  SEL R14, R6, R11, !P2 ;  /* 0x0000000b060e7207 */ /* 0x000fe40005000000 */
[----:B------:R-:W-:Y:S01]  /*8380*/  SEL R11, R11, R6, !P2 ;  /* 0x000000060b0b7207 */ /* 0x000fe20005000000 */
[----:B------:R-:W-:Y:S01]  /*8390*/  IMAD.MOV.U32 R6, RZ, RZ, R16 ;  /* 0x000000ffff067224 */ /* 0x000fe200078e0010 */
[----:B------:R-:W-:-:S07]  /*83a0*/  PRMT R7, R8, 0x7610, R7 ;  /* 0x0000761008077816 */ /* 0x000fce0000000007 */
.L_x_167:
[----:B------:R-:W-:-:S08]  /*83b0*/  NOP ;  /* 0x0000000000007918 */ /* 0x000fd00000000000 */
[----:B------:R-:W0:-:S00]  /*83c0*/  USETMAXREG.DEALLOC.CTAPOOL 0x28 ;  /* 0x00000028000079c8 */ /* 0x000e0000080e0500 */
[----:B0-----:R-:W-:-:S13]  /*83d0*/  ISETP.NE.AND P0, PT, R5, RZ, PT ;  /* 0x000000ff0500720c */ /* 0x001fda0003f05270 */
[----:B------:R-:W-:Y:S05]  /*83e0*/  @P0 EXIT ;  /* 0x000000000000094d */ /* 0x000fea0003800000 */
[----:B------:R-:W-:Y:S01]  /*83f0*/  LOP3.LUT P0, RZ, R7, 0xff, RZ, 0xc0, !PT ;  /* 0x000000ff07ff7812 */ /* 0x000fe2000780c0ff */
[----:B------:R-:W-:Y:S02]  /*8400*/  IMAD.MOV.U32 R13, RZ, RZ, 0x1 ;  /* 0x00000001ff0d7424 */ /* 0x000fe400078e00ff */
[----:B------:R-:W-:-:S10]  /*8410*/  IMAD.MOV.U32 R5, RZ, RZ, RZ ;  /* 0x000000ffff057224 */ /* 0x000fd400078e00ff */
[----:B------:R-:W-:Y:S05]  /*8420*/  @!P0 BRA `(.L_x_170) ;  /* 0x0000000c00288947 */ /* 0x000fea0003800000 */
[----:B------:R-:W0:Y:S01]  /*8430*/  LDC R5, c[0x0][0x28c] ;  /* 0x0000a300ff057b82 */ /* 0x000e220000000800 */
[----:B------:R-:W-:Y:S01]  /*8440*/  ULDC UR5, c[0x0][0x600] ;  /* 0x0001800000057ab9 */ /* 0x000fe20000000800 */
[----:B------:R-:W-:Y:S01]  /*8450*/  ULDC UR4, c[0x0][0xc] ;  /* 0x0000030000047ab9 */ /* 0x000fe20000000800 */
[----:B------:R-:W-:Y:S01]  /*8460*/  UIADD3 UR16, UR5, -0x1, URZ ;  /* 0xffffffff05107890 */ /* 0x000fe2000fffe03f */
[C---:B------:R-:W-:Y:S01]  /*8470*/  LOP3.LUT P3, RZ, R0.reuse, 0x7f, RZ, 0xc0, !PT ;  /* 0x0000007f00ff7812 */ /* 0x040fe2000786c0ff */
[----:B------:R-:W-:Y:S01]  /*8480*/  ULDC UR6, c[0x0][0x658] ;  /* 0x0001960000067ab9 */ /* 0x000fe20000000800 */
[----:B------:R-:W-:Y:S01]  /*8490*/  ULDC UR5, c[0x0][0x10] ;  /* 0x0000040000057ab9 */ /* 0x000fe20000000800 */
[----:B------:R-:W-:Y:S01]  /*84a0*/  UMOV UR7, 0xffffffff ;  /* 0xffffffff00077882 */ /* 0x000fe20000000000 */
[----:B------:R-:W-:Y:S01]  /*84b0*/  UMOV UR8, 0x1 ;  /* 0x0000000100087882 */ /* 0x000fe20000000000 */
[----:B------:R-:W-:Y:S01]  /*84c0*/  UIMAD.WIDE.U32 UR4, UR4, UR5, URZ ;  /* 0x00000005040472a5 */ /* 0x000fe2000f8e003f */
[----:B------:R-:W-:Y:S01]  /*84d0*/  LOP3.LUT P0, RZ, R0, 0x1f, RZ, 0xc0, !PT ;  /* 0x0000001f00ff7812 */ /* 0x000fe2000780c0ff */
[----:B------:R-:W-:Y:S01]  /*84e0*/  USHF.L.U32 UR7, UR7, UR6, URZ ;  /* 0x0000000607077299 */ /* 0x000fe2000800063f */
[----:B------:R-:W-:Y:S01]  /*84f0*/  BSSY B0, `(.L_x_170) ;  /* 0x00000bd000007945 */ /* 0x000fe20003800000 */
[----:B------:R-:W-:Y:S01]  /*8500*/  USHF.L.U32 UR18, UR8, UR6, URZ ;  /* 0x0000000608127299 */ /* 0x000fe2000800063f */
[----:B------:R-:W-:Y:S01]  /*8510*/  IMAD.MOV.U32 R15, RZ, RZ, 0x1 ;  /* 0x00000001ff0f7424 */ /* 0x000fe200078e00ff */
[----:B------:R-:W-:Y:S01]  /*8520*/  LOP3.LUT R16, R4, 0x2, RZ, 0xfc, !PT ;  /* 0x0000000204107812 */ /* 0x000fe200078efcff */
[----:B------:R-:W-:Y:S01]  /*8530*/  ULDC UR6, c[0x0][0x14] ;  /* 0x0000050000067ab9 */ /* 0x000fe20000000800 */
[----:B------:R-:W-:Y:S01]  /*8540*/  PLOP3.LUT P0, PT, P0, P3, PT, 0x8a, 0x0 ;  /* 0x000000000000781c */ /* 0x000fe20000707172 */
[----:B------:R-:W-:Y:S01]  /*8550*/  UIMAD.WIDE.U32 UR20, UR4, UR6, URZ ;  /* 0x00000006041472a5 */ /* 0x000fe2000f8e003f */
[----:B------:R-:W-:Y:S01]  /*8560*/  IMAD.MOV.U32 R13, RZ, RZ, 0x1 ;  /* 0x00000001ff0d7424 */ /* 0x000fe200078e00ff */
[----:B------:R-:W-:-:S02]  /*8570*/  UIMAD UR13, UR5, UR6, URZ ;  /* 0x00000006050d72a4 */ /* 0x000fc4000f8e023f */
[----:B------:R-:W-:Y:S01]  /*8580*/  ULOP3.LUT UR17, URZ, UR7, URZ, 0x33, !UPT ;  /* 0x000000073f117292 */ /* 0x000fe2000f8e333f */
[----:B0-----:R-:W-:Y:S01]  /*8590*/  VIADD R5, R5, 0x1f ;  /* 0x0000001f05057836 */ /* 0x001fe20000000000 */
[----:B------:R-:W-:Y:S01]  /*85a0*/  UIADD3 UR13, UR21, UR13, URZ ;  /* 0x0000000d150d7290 */ /* 0x000fe2000fffe03f */
[----:B------:R-:W-:-:S03]  /*85b0*/  ULDC.64 UR22, c[0x0][0x198] ;  /* 0x0000660000167ab9 */ /* 0x000fc60000000a00 */
[----:B------:R-:W-:-:S04]  /*85c0*/  SHF.R.S32.HI R8, RZ, 0x1f, R5 ;  /* 0x0000001fff087819 */ /* 0x000fc80000011405 */
[----:B------:R-:W-:Y:S01]  /*85d0*/  LEA.HI R8, R8, R5, RZ, 0x5 ;  /* 0x0000000508087211 */ /* 0x000fe200078f28ff */
[----:B------:R-:W-:-:S03]  /*85e0*/  IMAD.MOV.U32 R5, RZ, RZ, RZ ;  /* 0x000000ffff057224 */ /* 0x000fc600078e00ff */
[----:B------:R-:W-:-:S05]  /*85f0*/  SHF.R.S32.HI R12, RZ, 0x5, R8 ;  /* 0x00000005ff0c7819 */ /* 0x000fca0000011408 */
[----:B------:R-:W-:-:S07]  /*8600*/  VIADD R0, R12, 0x1 ;  /* 0x000000010c007836 */ /* 0x000fce0000000000 */
.L_x_182:
[----:B------:R-:W-:-:S03]  /*8610*/  UMOV UR4, 0xffffffff ;  /* 0xffffffff00047882 */ /* 0x000fc60000000000 */
[----:B------:R-:W-:Y:S05]  /*8620*/  BRA.DIV UR4, `(.L_x_171) ;  /* 0x0000001a04f87947 */ /* 0x000fea000b800000 */
[----:B------:R-:W-:-:S13]  /*8630*/  ELECT P1, URZ, PT ;  /* 0x00000000003f782f */ /* 0x000fda0003820000 */
.L_x_217:
[----:B------:R-:W0:Y:S01]  /*8640*/  LDC R7, c[0x0][0x28c] ;  /* 0x0000a300ff077b82 */ /* 0x000e220000000800 */
[----:B------:R-:W-:Y:S01]  /*8650*/  BSSY B1, `(.L_x_172) ;  /* 0x0000035000017945 */ /* 0x000fe20003800000 */
[----:B0-----:R-:W-:-:S13]  /*8660*/  ISETP.LT.OR P1, PT, R7, 0x1, !P1 ;  /* 0x000000010700780c */ /* 0x001fda0004f21670 */
[----:B------:R-:W-:Y:S05]  /*8670*/  @P1 BRA `(.L_x_173) ;  /* 0x0000000000c81947 */ /* 0x000fea0003800000 */
[----:B------:R-:W-:Y:S02]  /*8680*/  IMAD.SHL.U32 R14, R14, 0x80, RZ ;  /* 0x000000800e0e7824 */ /* 0x000fe400078e00ff */
[----:B------:R-:W-:Y:S02]  /*8690*/  IMAD.SHL.U32 R17, R11, 0x80, RZ ;  /* 0x000000800b117824 */ /* 0x000fe400078e00ff */
[----:B------:R-:W-:Y:S02]  /*86a0*/  IMAD.MOV.U32 R20, RZ, RZ, RZ ;  /* 0x000000ffff147224 */ /* 0x000fe400078e00ff */
[----:B------:R-:W-:Y:S02]  /*86b0*/  IMAD.MOV.U32 R7, RZ, RZ, R0 ;  /* 0x000000ffff077224 */ /* 0x000fe400078e0000 */
[----:B------:R-:W-:Y:S02]  /*86c0*/  IMAD.MOV.U32 R8, RZ, RZ, R13 ;  /* 0x000000ffff087224 */ /* 0x000fe400078e000d */
[----:B------:R-:W-:-:S07]  /*86d0*/  IMAD.MOV.U32 R9, RZ, RZ, R5 ;  /* 0x000000ffff097224 */ /* 0x000fce00078e0005 */
.L_x_177:
[----:B------:R-:W0:Y:S01]  /*86e0*/  S2R R11, SR_CgaCtaId ;  /* 0x00000000000b7919 */ /* 0x000e220000008800 */
[----:B------:R-:W-:-:S04]  /*86f0*/  MOV R10, 0x400 ;  /* 0x00000400000a7802 */ /* 0x000fc80000000f00 */
[----:B0-----:R-:W-:Y:S02]  /*8700*/  LEA R18, R11, R10, 0x18 ;  /* 0x0000000a0b127211 */ /* 0x001fe400078ec0ff */
[----:B------:R-:W-:Y:S01]  /*8710*/  SHF.L.U32 R10, R8, 0x1f, RZ ;  /* 0x0000001f080a7819 */ /* 0x000fe200000006ff */
[----:B------:R-:W0:Y:S02]  /*8720*/  @!P3 LDC R11, c[0x0][0x500] ;  /* 0x00014000ff0bbb82 */ /* 0x000e240000000800 */
[----:B------:R-:W-:-:S04]  /*8730*/  IMAD R19, R9, 0x8, R18 ;  /* 0x0000000809137824 */ /* 0x000fc800078e0212 */
[----:B------:R-:W1:Y:S02]  /*8740*/  SYNCS.PHASECHK.TRANS64.TRYWAIT P1, [R19+URZ+0xe0], R10 ;  /* 0x0000e00a130075a7 */ /* 0x000e64000802017f */
[----:B-1----:R-:W-:Y:S05]  /*8750*/  @!P1 BRA `(.L_x_174) ;  /* 0x0000001800cc9947 */ /* 0x002fea0003800000 */
.L_x_218:
[----:B-1----:R-:W-:Y:S01]  /*8760*/  PRMT R10, R16, 0x9910, RZ ;  /* 0x00009910100a7816 */ /* 0x002fe200000000ff */
[----:B0-----:R0:W-:Y:S03]  /*8770*/  @!P3 SYNCS.ARRIVE.TRANS64 RZ, [R19+URZ], R11 ;  /* 0x0000000b13ffb9a7 */ /* 0x0011e6000800003f */
[----:B------:R-:W-:-:S13]  /*8780*/  ISETP.NE.AND P1, PT, R10, 0x2, PT ;  /* 0x000000020a00780c */ /* 0x000fda0003f25270 */
[----:B0-----:R-:W-:Y:S05]  /*8790*/  @P1 BRA `(.L_x_175) ;  /* 0x0000000000041947 */ /* 0x001fea0003800000 */
[----:B------:R-:W-:Y:S01]  /*87a0*/  BPT.TRAP 0x1 ;  /* 0x000000040000795c */ /* 0x000fe20000300000 */
.L_x_175:
[----:B------:R-:W-:Y:S05]  /*87b0*/  @P0 BRA `(.L_x_176) ;  /* 0x0000000000040947 */ /* 0x000fea0003800000 */
[----:B------:R-:W-:Y:S01]  /*87c0*/  BPT.TRAP 0x1 ;  /* 0x000000040000795c */ /* 0x000fe20000300000 */
.L_x_176:
[----:B------:R-:W-:Y:S01]  /*87d0*/  IMAD R18, R9, 0x1000, R18 ;  /* 0x0000100009127824 */ /* 0x000fe200078e0212 */
[----:B------:R-:W-:Y:S01]  /*87e0*/  R2UR UR9, R19 ;  /* 0x00000000130972ca */ /* 0x000fe200000e0000 */
[----:B------:R-:W-:Y:S01]  /*87f0*/  VIADD R7, R7, 0xffffffff ;  /* 0xffffffff07077836 */ /* 0x000fe20000000000 */
[----:B------:R-:W-:Y:S01]  /*8800*/  UIADD3 UR4, UP0, UR22, 0xf0, URZ ;  /* 0x000000f016047890 */ /* 0x000fe2000ff1e03f */
[----:B------:R-:W-:Y:S01]  /*8810*/  R2UR UR11, R17 ;  /* 0x00000000110b72ca */ /* 0x000fe200000e0000 */
[----:B------:R-:W-:Y:S01]  /*8820*/  UIADD3 UR24, UP1, UR22, 0x1f0, URZ ;  /* 0x000001f016187890 */ /* 0x000fe2000ff3e03f */
[----:B------:R-:W-:Y:S01]  /*8830*/  R2UR UR8, R18 ;  /* 0x00000000120872ca */ /* 0x000fe200000e0000 */
[----:B------:R-:W-:Y:S01]  /*8840*/  UIADD3.X UR5, URZ, UR23, URZ, UP0, !UPT ;  /* 0x000000173f057290 */ /* 0x000fe200087fe43f */
[----:B------:R-:W-:Y:S01]  /*8850*/  R2UR UR10, R20 ;  /* 0x00000000140a72ca */ /* 0x000fe200000e0000 */
[----:B------:R-:W-:Y:S01]  /*8860*/  VIADD R9, R9, 0x1 ;  /* 0x0000000109097836 */ /* 0x000fe20000000000 */
[----:B------:R-:W-:Y:S01]  /*8870*/  R2UR UR12, R6 ;  /* 0x00000000060c72ca */ /* 0x000fe200000e0000 */
[----:B------:R-:W-:Y:S01]  /*8880*/  UIADD3.X UR25, URZ, UR23, URZ, UP1, !UPT ;  /* 0x000000173f197290 */ /* 0x000fe20008ffe43f */
[----:B------:R-:W-:Y:S01]  /*8890*/  R2UR UR19, R14 ;  /* 0x000000000e1372ca */ /* 0x000fe200000e0000 */
[----:B------:R-:W-:Y:S01]  /*88a0*/  UMOV UR6, 0x0 ;  /* 0x0000000000067882 */ /* 0x000fe20000000000 */
[----:B------:R-:W-:Y:S01]  /*88b0*/  ISETP.GT.AND P4, PT, R7, 0x1, PT ;  /* 0x000000010700780c */ /* 0x000fe20003f84270 */
[----:B------:R-:W-:Y:S01]  /*88c0*/  UMOV UR7, 0x10000000 ;  /* 0x1000000000077882 */ /* 0x000fe20000000000 */
[----:B------:R-:W-:Y:S01]  /*88d0*/  ISETP.NE.AND P1, PT, R9, 0x1c, PT ;  /* 0x0000001c0900780c */ /* 0x000fe20003f25270 */
[----:B------:R-:W-:-:S02]  /*88e0*/  VIADD R20, R20, 0x20 ;  /* 0x0000002014147836 */ /* 0x000fc40000000000 */
[----:B------:R-:W-:Y:S01]  /*88f0*/  UIADD3 UR14, UR8, 0x280, URZ ;  /* 0x00000280080e7890 */ /* 0x000fe2000fffe03f */
[----:B------:R-:W-:Y:S01]  /*8900*/  SEL R11, RZ, 0x1, P1 ;  /* 0x00000001ff0b7807 */ /* 0x000fe20000800000 */
[----:B------:R-:W-:Y:S01]  /*8910*/  UIADD3 UR15, UR8, 0x1c280, URZ ;  /* 0x0001c280080f7890 */ /* 0x000fe2000fffe03f */
[----:B------:R-:W-:Y:S02]  /*8920*/  SEL R9, R9, RZ, P1 ;  /* 0x000000ff09097207 */ /* 0x000fe40000800000 */
[----:B------:R-:W-:Y:S02]  /*8930*/  LOP3.LUT R8, R8, R11, RZ, 0x3c, !PT ;  /* 0x0000000b08087212 */ /* 0x000fe400078e3cff */
[----:B------:R-:W-:Y:S02]  /*8940*/  UMOV UR8, UR14 ;  /* 0x0000000e00087c82 */ /* 0x000fe40008000000 */
[----:B------:R0:W-:Y:S02]  /*8950*/  UTMALDG.3D [UR8], [UR4], desc[UR6] ;  /* 0x00000608040075b4 */ /* 0x0001e40008011000 */
[----:B0-----:R-:W-:Y:S01]  /*8960*/  UMOV UR8, UR15 ;  /* 0x0000000f00087c82 */ /* 0x001fe20008000000 */
[----:B------:R-:W-:-:S02]  /*8970*/  UMOV UR11, UR19 ;  /* 0x00000013000b7c82 */ /* 0x000fc40008000000 */
[----:B------:R0:W-:Y:S02]  /*8980*/  UTMALDG.3D [UR8], [UR24], desc[UR6] ;  /* 0x00000608180075b4 */ /* 0x0001e40008011000 */
[----:B0-----:R-:W-:Y:S05]  /*8990*/  @P4 BRA `(.L_x_177) ;  /* 0xfffffffc00504947 */ /* 0x001fea000383ffff */
.L_x_173:
[----:B------:R-:W-:Y:S05]  /*89a0*/  BSYNC B1 ;  /* 0x0000000000017941 */ /* 0x000fea0003800000 */
.L_x_172:
[----:B------:R-:W-:Y:S01]  /*89b0*/  LOP3.LUT P5, RZ, R15, 0xff, RZ, 0xc0, !PT ;  /* 0x000000ff0fff7812 */ /* 0x000fe200078ac0ff */
[C---:B------:R-:W-:Y:S01]  /*89c0*/  IMAD.IADD R5, R12.reuse, 0x1, R5 ;  /* 0x000000010c057824 */ /* 0x040fe200078e0205 */
[----:B------:R-:W-:Y:S01]  /*89d0*/  ULDC.64 UR4, c[0x0][0x650] ;  /* 0x0001940000047ab9 */ /* 0x000fe20000000a00 */
[C---:B------:R-:W-:Y:S01]  /*89e0*/  ISETP.GE.U32.AND P4, PT, R12.reuse, 0x1c, PT ;  /* 0x0000001c0c00780c */ /* 0x040fe20003f86070 */
[----:B------:R-:W-:Y:S01]  /*89f0*/  BSSY B1, `(.L_x_178) ;  /* 0x000006a000017945 */ /* 0x000fe20003800000 */
[----:B------:R-:W-:Y:S01]  /*8a00*/  IMAD.MOV.U32 R11, RZ, RZ, -0x1 ;  /* 0xffffffffff0b7424 */ /* 0x000fe200078e00ff */
[----:B------:R-:W-:Y:S01]  /*8a10*/  ISETP.GT.U32.AND P1, PT, R5, 0x1b, PT ;  /* 0x0000001b0500780c */ /* 0x000fe20003f24070 */
[----:B------:R-:W-:Y:S01]  /*8a20*/  IMAD.MOV.U32 R14, RZ, RZ, -0x1 ;  /* 0xffffffffff0e7424 */ /* 0x000fe200078e00ff */
[----:B------:R-:W-:Y:S02]  /*8a30*/  PRMT R15, RZ, 0x7610, R15 ;  /* 0x00007610ff0f7816 */ /* 0x000fe4000000000f */
[----:B------:R-:W-:-:S03]  /*8a40*/  ISETP.LT.U32.AND P1, PT, R12, 0x1c, P1 ;  /* 0x0000001c0c00780c */ /* 0x000fc60000f21070 */
[----:B------:R-:W0:Y:S01]  /*8a50*/  @P5 S2R R7, SR_CgaCtaId ;  /* 0x0000000000075919 */ /* 0x000e220000008800 */
[----:B------:R-:W-:Y:S02]  /*8a60*/  @P5 MOV R6, 0x400 ;  /* 0x0000040000065802 */ /* 0x000fe40000000f00 */
[----:B------:R-:W-:-:S04]  /*8a70*/  SEL R8, RZ, 0x1, !P1 ;  /* 0x00000001ff087807 */ /* 0x000fc80004800000 */
[----:B------:R-:W-:Y:S02]  /*8a80*/  LOP3.LUT R13, R13, R8, RZ, 0x3c, !PT ;  /* 0x000000080d0d7212 */ /* 0x000fe400078e3cff */
[----:B0-----:R-:W-:-:S04]  /*8a90*/  @P5 LEA R6, R7, R6, 0x18 ;  /* 0x0000000607065211 */ /* 0x001fc800078ec0ff */
[----:B------:R0:W-:Y:S01]  /*8aa0*/  @P5 SYNCS.ARRIVE.TRANS64.A1T0 RZ, [R6+URZ+0x1d8], RZ ;  /* 0x0001d8ff06ff59a7 */ /* 0x0001e2000810003f */
[----:B------:R-:W-:-:S04]  /*8ab0*/  IADD3 R2, P5, R2, UR20, RZ ;  /* 0x0000001402027c10 */ /* 0x000fc8000ffbe0ff */
[----:B------:R-:W-:Y:S02]  /*8ac0*/  IADD3.X R3, R3, UR13, RZ, P5, !PT ;  /* 0x0000000d03037c10 */ /* 0x000fe4000affe4ff */
[----:B------:R-:W-:Y:S02]  /*8ad0*/  ISETP.GE.U32.AND P1, PT, R2, UR4, PT ;  /* 0x0000000402007c0c */ /* 0x000fe4000bf26070 */
[----:B0-----:R-:W-:Y:S02]  /*8ae0*/  SHF.R.U32.HI R6, RZ, 0x2, R5 ;  /* 0x00000002ff067819 */ /* 0x001fe40000011605 */
[----:B------:R-:W-:-:S03]  /*8af0*/  ISETP.GE.U32.AND.EX P1, PT, R3, UR5, PT, P1 ;  /* 0x0000000503007c0c */ /* 0x000fc6000bf26110 */
[----:B------:R-:W-:-:S04]  /*8b00*/  IMAD.WIDE.U32 R6, R6, 0x24924925, RZ ;  /* 0x2492492506067825 */ /* 0x000fc800078e00ff */
[----:B------:R-:W-:Y:S01]  /*8b10*/  IMAD R5, R7, -0x1c, R5 ;  /* 0xffffffe407057824 */ /* 0x000fe200078e0205 */
[--C-:B------:R-:W-:Y:S01]  /*8b20*/  @P4 LOP3.LUT R13, R13, 0x1, R7.reuse, 0x78, !PT ;  /* 0x000000010d0d4812 */ /* 0x100fe200078e7807 */
[----:B------:R-:W-:Y:S01]  /*8b30*/  IMAD.MOV.U32 R6, RZ, RZ, -0x1 ;  /* 0xffffffffff067424 */ /* 0x000fe200078e00ff */
[----:B------:R-:W-:-:S03]  /*8b40*/  PRMT R7, RZ, 0x7610, R7 ;  /* 0x00007610ff077816 */ /* 0x000fc60000000007 */
[----:B------:R-:W-:Y:S05]  /*8b50*/  @P1 BRA `(.L_x_179) ;  /* 0x00000004004c1947 */ /* 0x000fea0003800000 */
[----:B------:R-:W-:Y:S01]  /*8b60*/  ULDC.64 UR4, c[0x0][0x628] ;  /* 0x00018a0000047ab9 */ /* 0x000fe20000000a00 */
[----:B------:R-:W0:Y:S01]  /*8b70*/  S2R R17, SR_CTAID.X ;  /* 0x0000000000117919 */ /* 0x000e220000002500 */
[----:B------:R-:W-:Y:S01]  /*8b80*/  ISETP.NE.U32.AND P1, PT, RZ, UR4, PT ;  /* 0x00000004ff007c0c */ /* 0x000fe2000bf25070 */
[----:B------:R-:W-:Y:S01]  /*8b90*/  ULDC UR7, c[0x0][0x630] ;  /* 0x00018c0000077ab9 */ /* 0x000fe20000000800 */
[----:B------:R-:W-:Y:S01]  /*8ba0*/  IMAD.MOV.U32 R6, RZ, RZ, R2 ;  /* 0x000000ffff067224 */ /* 0x000fe200078e0002 */
[----:B------:R-:W1:Y:S01]  /*8bb0*/  S2R R14, SR_CTAID.Y ;  /* 0x00000000000e7919 */ /* 0x000e620000002600 */
[----:B------:R-:W-:Y:S01]  /*8bc0*/  ISETP.NE.AND.EX P1, PT, RZ, UR5, PT, P1 ;  /* 0x00000005ff007c0c */ /* 0x000fe2000bf25310 */
[----:B------:R-:W-:-:S12]  /*8bd0*/  IMAD.MOV.U32 R7, RZ, RZ, R3 ;  /* 0x000000ffff077224 */ /* 0x000fd800078e0003 */
[----:B------:R-:W-:Y:S05]  /*8be0*/  @!P1 BRA `(.L_x_180) ;  /* 0x0000000000289947 */ /* 0x000fea0003800000 */
[----:B------:R-:W-:Y:S02]  /*8bf0*/  ULDC UR6, c[0x0][0x634] ;  /* 0x00018d0000067ab9 */ /* 0x000fe40000000800 */
[----:B------:R-:W-:-:S05]  /*8c00*/  IADD3 R11, P1, R2, UR6, RZ ;  /* 0x00000006020b7c10 */ /* 0x000fca000ff3e0ff */
[----:B------:R-:W-:-:S04]  /*8c10*/  IMAD.X R19, RZ, RZ, R3, P1 ;  /* 0x000000ffff137224 */ /* 0x000fc800008e0603 */
[----:B------:R-:W-:-:S04]  /*8c20*/  IMAD.WIDE.U32 R8, R19, UR4, RZ ;  /* 0x0000000413087c25 */ /* 0x000fc8000f8e00ff */
[----:B------:R-:W-:-:S04]  /*8c30*/  IMAD.WIDE.U32 R8, P1, R11, UR5, R8 ;  /* 0x000000050b087c25 */ /* 0x000fc8000f820008 */
[----:B------:R-:W-:-:S04]  /*8c40*/  IMAD.WIDE.U32 R10, R11, UR4, RZ ;  /* 0x000000040b0a7c25 */ /* 0x000fc8000f8e00ff */
[----:B------:R-:W-:Y:S01]  /*8c50*/  IMAD.X R7, RZ, RZ, RZ, P1 ;  /* 0x000000ffff077224 */ /* 0x000fe200008e06ff */
[----:B------:R-:W-:Y:S01]  /*8c60*/  IADD3 RZ, P1, R11, R8, RZ ;  /* 0x000000080bff7210 */ /* 0x000fe20007f3e0ff */
[----:B------:R-:W-:-:S04]  /*8c70*/  IMAD.MOV.U32 R6, RZ, RZ, R9 ;  /* 0x000000ffff067224 */ /* 0x000fc800078e0009 */
[----:B------:R-:W-:-:S08]  /*8c80*/  IMAD.WIDE.U32.X R6, R19, UR5, R6, P1 ;  /* 0x0000000513067c25 */ /* 0x000fd000088e0406 */
.L_x_180:
[--C-:B------:R-:W-:Y:S01]  /*8c90*/  SHF.R.U64 R10, R6, UR7, R7.reuse ;  /* 0x00000007060a7c19 */ /* 0x100fe20008001207 */
[----:B------:R-:W-:Y:S01]  /*8ca0*/  ULDC.64 UR4, c[0x0][0x620] ;  /* 0x0001880000047ab9 */ /* 0x000fe20000000a00 */
[----:B------:R-:W-:Y:S01]  /*8cb0*/  SHF.R.U32.HI R6, RZ, UR7, R7 ;  /* 0x00000007ff067c19 */ /* 0x000fe20008011607 */
[----:B------:R-:W2:Y:S01]  /*8cc0*/  LDC R22, c[0x0][0x144] ;  /* 0x00005100ff167b82 */ /* 0x000ea20000000800 */
[----:B------:R-:W-:Y:S01]  /*8cd0*/  IADD3 R9, P1, RZ, -R10, RZ ;  /* 0x8000000aff097210 */ /* 0x000fe20007f3e0ff */
[----:B------:R-:W-:Y:S01]  /*8ce0*/  ULDC.64 UR8, c[0x0][0x640] ;  /* 0x0001900000087ab9 */ /* 0x000fe20000000a00 */
[----:B0-----:R-:W-:Y:S01]  /*8cf0*/  I2FP.F32.U32 R11, R17 ;  /* 0x00000011000b7245 */ /* 0x001fe20000201000 */
[----:B------:R-:W-:Y:S02]  /*8d00*/  ULDC UR6, c[0x0][0x608] ;  /* 0x0001820000067ab9 */ /* 0x000fe40000000800 */
[----:B------:R-:W-:Y:S01]  /*8d10*/  IMAD.X R6, RZ, RZ, ~R6, P1 ;  /* 0x000000ffff067224 */ /* 0x000fe200008e0e06 */
[----:B------:R-:W-:Y:S01]  /*8d20*/  ISETP.NE.U32.AND P1, PT, RZ, UR8, PT ;  /* 0x00000008ff007c0c */ /* 0x000fe2000bf25070 */
[----:B------:R-:W0:Y:S02]  /*8d30*/  LDC R19, c[0x0][0x148] ;  /* 0x00005200ff137b82 */ /* 0x000e240000000800 */
[----:B------:R-:W-:Y:S01]  /*8d40*/  IMAD R8, R6, UR4, RZ ;  /* 0x0000000406087c24 */ /* 0x000fe2000f8e02ff */
[----:B------:R-:W-:Y:S01]  /*8d50*/  ISETP.NE.AND.EX P1, PT, RZ, UR9, PT, P1 ;  /* 0x00000009ff007c0c */ /* 0x000fe2000bf25310 */
[----:B------:R-:W-:Y:S01]  /*8d60*/  IMAD.WIDE.U32 R6, R9, UR4, R2 ;  /* 0x0000000409067c25 */ /* 0x000fe2000f8e0002 */
[----:B------:R-:W-:-:S03]  /*8d70*/  ULDC UR4, c[0x0][0x150] ;  /* 0x0000540000047ab9 */ /* 0x000fc60000000800 */
[----:B------:R-:W-:Y:S02]  /*8d80*/  IMAD R9, R9, UR5, R8 ;  /* 0x0000000509097c24 */ /* 0x000fe4000f8e0208 */
[----:B------:R-:W-:Y:S01]  /*8d90*/  FMUL R8, R11, UR4 ;  /* 0x000000040b087c20 */ /* 0x000fe20008400000 */
[----:B------:R-:W-:Y:S01]  /*8da0*/  ULDC UR4, c[0x0][0x618] ;  /* 0x0001860000047ab9 */ /* 0x000fe20000000800 */
[----:B------:R-:W-:Y:S01]  /*8db0*/  ULDC UR5, c[0x0][0x154] ;  /* 0x0000550000057ab9 */ /* 0x000fe20000000800 */
[----:B------:R-:W-:-:S03]  /*8dc0*/  IMAD.IADD R7, R7, 0x1, R9 ;  /* 0x0000000107077824 */ /* 0x000fc600078e0209 */
[----:B------:R-:W3:Y:S02]  /*8dd0*/  F2I.U32.TRUNC.NTZ R8, R8 ;  /* 0x0000000800087305 */ /* 0x000ee4000020f000 */
[----:B------:R-:W-:Y:S02]  /*8de0*/  SHF.R.U64 R11, R6, UR4, R7 ;  /* 0x00000004060b7c19 */ /* 0x000fe40008001207 */
[----:B-1----:R-:W-:-:S05]  /*8df0*/  I2FP.F32.U32 R6, R14 ;  /* 0x0000000e00067245 */ /* 0x002fca0000201000 */
[----:B------:R-:W-:Y:S01]  /*8e00*/  FMUL R21, R6, UR5 ;  /* 0x0000000506157c20 */ /* 0x000fe20008400000 */
[----:B------:R-:W-:Y:S01]  /*8e10*/  SHF.R.U32.HI R6, RZ, UR4, R7 ;  /* 0x00000004ff067c19 */ /* 0x000fe20008011607 */
[----:B------:R-:W-:-:S03]  /*8e20*/  ULDC UR4, c[0x0][0x658] ;  /* 0x0001960000047ab9 */ /* 0x000fc60000000800 */
[--C-:B------:R-:W-:Y:S01]  /*8e30*/  SHF.R.U64 R20, R11, UR6, R6.reuse ;  /* 0x000000060b147c19 */ /* 0x100fe20008001206 */
[----:B------:R-:W1:Y:S01]  /*8e40*/  F2I.U32.TRUNC.NTZ R21, R21 ;  /* 0x0000001500157305 */ /* 0x000e62000020f000 */
[----:B------:R-:W-:Y:S01]  /*8e50*/  SHF.R.U32.HI R7, RZ, UR6, R6 ;  /* 0x00000006ff077c19 */ /* 0x000fe20008011606 */
[----:B---3--:R-:W-:-:S03]  /*8e60*/  IMAD.MOV R8, RZ, RZ, -R8 ;  /* 0x000000ffff087224 */ /* 0x008fc600078e0a08 */
[----:B------:R-:W-:Y:S01]  /*8e70*/  SHF.R.U64 R18, R20, UR4, R7 ;  /* 0x0000000414127c19 */ /* 0x000fe20008001207 */
[----:B--2---:R-:W-:Y:S01]  /*8e80*/  IMAD R17, R22, R8, R17 ;  /* 0x0000000816117224 */ /* 0x004fe200078e0211 */
[----:B------:R-:W-:-:S03]  /*8e90*/  SHF.R.U32.HI R23, RZ, UR4, R7 ;  /* 0x00000004ff177c19 */ /* 0x000fc60008011607 */
[----:B------:R-:W-:Y:S02]  /*8ea0*/  IMAD.MOV.U32 R6, RZ, RZ, R18 ;  /* 0x000000ffff067224 */ /* 0x000fe400078e0012 */
[----:B------:R-:W-:Y:S01]  /*8eb0*/  IMAD.MOV.U32 R7, RZ, RZ, R23 ;  /* 0x000000ffff077224 */ /* 0x000fe200078e0017 */
[----:B-1----:R-:W-:Y:S06]  /*8ec0*/  @!P1 BRA `(.L_x_181) ;  /* 0x0000000000289947 */ /* 0x002fec0003800000 */
[----:B------:R-:W-:Y:S02]  /*8ed0*/  ULDC UR4, c[0x0][0x64c] ;  /* 0x0001930000047ab9 */ /* 0x000fe40000000800 */
[----:B------:R-:W-:-:S05]  /*8ee0*/  IADD3 R7, P1, R18, UR4, RZ ;  /* 0x0000000412077c10 */ /* 0x000fca000ff3e0ff */
[----:B------:R-:W-:-:S04]  /*8ef0*/  IMAD.X R23, RZ, RZ, R23, P1 ;  /* 0x000000ffff177224 */ /* 0x000fc800008e0617 */
[----:B------:R-:W-:-:S04]  /*8f00*/  IMAD.WIDE.U32 R8, R23, UR8, RZ ;  /* 0x0000000817087c25 */ /* 0x000fc8000f8e00ff */
[----:B------:R-:W-:-:S04]  /*8f10*/  IMAD.WIDE.U32 R8, P1, R7, UR9, R8 ;  /* 0x0000000907087c25 */ /* 0x000fc8000f820008 */
[----:B------:R-:W-:-:S04]  /*8f20*/  IMAD.WIDE.U32 R6, R7, UR8, RZ ;  /* 0x0000000807067c25 */ /* 0x000fc8000f8e00ff */
[----:B------:R-:W-:Y:S01]  /*8f30*/  IMAD.MOV.U32 R6, RZ, RZ, R9 ;  /* 0x000000ffff067224 */ /* 0x000fe200078e0009 */
[----:B------:R-:W-:Y:S01]  /*8f40*/  IADD3 RZ, P4, R7, R8, RZ ;  /* 0x0000000807ff7210 */ /* 0x000fe20007f9e0ff */
[----:B------:R-:W-:-:S04]  /*8f50*/  IMAD.X R7, RZ, RZ, RZ, P1 ;  /* 0x000000ffff077224 */ /* 0x000fc800008e06ff */
[----:B------:R-:W-:-:S08]  /*8f60*/  IMAD.WIDE.U32.X R6, R23, UR9, R6, P4 ;  /* 0x0000000917067c25 */ /* 0x000fd0000a0e0406 */
.L_x_181:
[----:B------:R-:W-:Y:S01]  /*8f70*/  ULDC UR4, c[0x0][0x648] ;  /* 0x0001920000047ab9 */ /* 0x000fe20000000800 */
[----:B------:R-:W-:Y:S01]  /*8f80*/  LOP3.LUT R20, R20, UR17, RZ, 0xc0, !PT ;  /* 0x0000001114147c12 */ /* 0x000fe2000f8ec0ff */
[----:B------:R-:W-:Y:S01]  /*8f90*/  IMAD.MOV R21, RZ, RZ, -R21 ;  /* 0x000000ffff157224 */ /* 0x000fe200078e0a15 */
[----:B------:R-:W-:Y:S01]  /*8fa0*/  SHF.R.U64 R7, R6, UR4, R7 ;  /* 0x0000000406077c19 */ /* 0x000fe20008001207 */
[----:B------:R-:W-:Y:S01]  /*8fb0*/  ULDC UR4, c[0x0][0x638] ;  /* 0x00018e0000047ab9 */ /* 0x000fe20000000800 */
[----:B------:R-:W-:Y:S01]  /*8fc0*/  LOP3.LUT R11, R11, UR16, RZ, 0xc0, !PT ;  /* 0x000000100b0b7c12 */ /* 0x000fe2000f8ec0ff */
[----:B0-----:R-:W-:Y:S01]  /*8fd0*/  @P2 IMAD R17, R19, R21, R14 ;  /* 0x0000001513112224 */ /* 0x001fe200078e020e */
[----:B------:R-:W-:Y:S01]  /*8fe0*/  ULDC UR5, c[0x0][0x610] ;  /* 0x0001840000057ab9 */ /* 0x000fe20000000800 */
[----:B------:R-:W-:Y:S02]  /*8ff0*/  IMAD.MOV R9, RZ, RZ, -R7 ;  /* 0x000000ffff097224 */ /* 0x000fe400078e0a07 */
[----:B------:R-:W-:-:S02]  /*9000*/  IMAD R20, R7, UR18, R20 ;  /* 0x0000001207147c24 */ /* 0x000fc4000f8e0214 */
[----:B------:R-:W-:Y:S01]  /*9010*/  IMAD R18, R9, UR4, R18 ;  /* 0x0000000409127c24 */ /* 0x000fe2000f8e0212 */
[----:B------:R-:W-:Y:S01]  /*9020*/  ULDC UR4, c[0x0][0x600] ;  /* 0x0001800000047ab9 */ /* 0x000fe20000000800 */
[----:B------:R-:W-:Y:S02]  /*9030*/  IMAD R17, R20, UR5, R17 ;  /* 0x0000000514117c24 */ /* 0x000fe4000f8e0211 */
[----:B------:R-:W-:Y:S02]  /*9040*/  IMAD R18, R18, UR4, R11 ;  /* 0x0000000412127c24 */ /* 0x000fe4000f8e020b */
[----:B------:R-:W-:Y:S02]  /*9050*/  IMAD.MOV.U32 R7, RZ, RZ, 0x1 ;  /* 0x00000001ff077424 */ /* 0x000fe400078e00ff */
[----:B------:R-:W-:Y:S01]  /*9060*/  IMAD.MOV.U32 R6, RZ, RZ, R10 ;  /* 0x000000ffff067224 */ /* 0x000fe200078e000a */
[----:B------:R-:W-:Y:S02]  /*9070*/  SEL R14, R18, R17, !P2 ;  /* 0x00000011120e7207 */ /* 0x000fe40005000000 */
[----:B------:R-:W-:-:S07]  /*9080*/  SEL R11, R17, R18, !P2 ;  /* 0x00000012110b7207 */ /* 0x000fce0005000000 */
.L_x_179:
[----:B------:R-:W-:Y:S05]  /*9090*/  BSYNC B1 ;  /* 0x0000000000017941 */ /* 0x000fea0003800000 */
.L_x_178:
[----:B------:R-:W-:-:S13]  /*90a0*/  LOP3.LUT P1, RZ, R7, 0xff, RZ, 0xc0, !PT ;  /* 0x000000ff07ff7812 */ /* 0x000fda000782c0ff */
[----:B------:R-:W-:Y:S05]  /*90b0*/  @P1 BRA `(.L_x_182) ;  /* 0xfffffff400541947 */ /* 0x000fea000383ffff */
[----:B------:R-:W-:Y:S05]  /*90c0*/  BSYNC B0 ;  /* 0x0000000000007941 */ /* 0x000fea0003800000 */
.L_x_170:
[----:B------:R-:W-:-:S03]  /*90d0*/  UMOV UR4, 0xffffffff ;  /* 0xffffffff00047882 */ /* 0x000fc60000000000 */
[----:B------:R-:W-:Y:S05]  /*90e0*/  BRA.DIV UR4, `(.L_x_183) ;  /* 0x00000012047c7947 */ /* 0x000fea000b800000 */
[----:B------:R-:W-:-:S13]  /*90f0*/  ELECT P0, URZ, PT ;  /* 0x00000000003f782f */ /* 0x000fda0003800000 */
.L_x_221:
[----:B------:R-:W-:Y:S04]  /*9100*/  BSSY B0, `(.L_x_184) ;  /* 0x0000103000007945 */ /* 0x000fe80003800000 */
[----:B------:R-:W-:Y:S05]  /*9110*/  @!P0 BRA `(.L_x_185) ;  /* 0x0000001000048947 */ /* 0x000fea0003800000 */
[----:B------:R-:W-:-:S04]  /*9120*/  LOP3.LUT R4, R4, 0x2, RZ, 0xfc, !PT ;  /* 0x0000000204047812 */ /* 0x000fc800078efcff */
[----:B------:R-:W-:-:S13]  /*9130*/  ISETP.NE.AND P0, PT, R4, 0x3, PT ;  /* 0x000000030400780c */ /* 0x000fda0003f05270 */
[----:B------:R-:W-:Y:S05]  /*9140*/  @!P0 BRA `(.L_x_186) ;  /* 0x0000000000048947 */ /* 0x000fea0003800000 */
[----:B------:R-:W-:Y:S01]  /*9150*/  BPT.TRAP 0x1 ;  /* 0x000000040000795c */ /* 0x000fe20000300000 */
.L_x_186:
[----:B------:R-:W0:Y:S01]  /*9160*/  S2R R3, SR_CgaCtaId ;  /* 0x0000000000037919 */ /* 0x000e220000008800 */
[----:B------:R-:W-:-:S04]  /*9170*/  MOV R0, 0x400 ;  /* 0x0000040000007802 */ /* 0x000fc80000000f00 */
[----:B0-----:R-:W-:Y:S02]  /*9180*/  LEA R0, R3, R0, 0x18 ;  /* 0x0000000003007211 */ /* 0x001fe400078ec0ff */
[----:B------:R-:W-:-:S03]  /*9190*/  SHF.L.U32 R3, R13, 0x1f, RZ ;  /* 0x0000001f0d037819 */ /* 0x000fc600000006ff */
[----:B------:R-:W-:-:S04]  /*91a0*/  VIADD R0, R0, 0xe0 ;  /* 0x000000e000007836 */ /* 0x000fc80000000000 */
[C---:B------:R-:W-:Y:S02]  /*91b0*/  IMAD R6, R5.reuse, 0x8, R0 ;  /* 0x0000000805067824 */ /* 0x040fe400078e0200 */
[----:B------:R-:W-:Y:S02]  /*91c0*/  VIADD R5, R5, 0x1 ;  /* 0x0000000105057836 */ /* 0x000fe40000000000 */
[----:B------:R-:W0:Y:S03]  /*91d0*/  SYNCS.PHASECHK.TRANS64.TRYWAIT P0, [R6+URZ], R3 ;  /* 0x00000003060075a7 */ /* 0x000e26000800017f */
[----:B------:R-:W-:-:S04]  /*91e0*/  ISETP.NE.AND P1, PT, R5, 0x1c, PT ;  /* 0x0000001c0500780c */ /* 0x000fc80003f25270 */
[----:B------:R-:W-:Y:S02]  /*91f0*/  SEL R2, RZ, 0x1, P1 ;  /* 0x00000001ff027807 */ /* 0x000fe40000800000 */
[----:B------:R-:W-:Y:S02]  /*9200*/  SEL R5, R5, RZ, P1 ;  /* 0x000000ff05057207 */ /* 0x000fe40000800000 */
[----:B------:R-:W-:-:S03]  /*9210*/  LOP3.LUT R8, R13, R2, RZ, 0x3c, !PT ;  /* 0x000000020d087212 */ /* 0x000fc600078e3cff */
[----:B------:R-:W-:Y:S01]  /*9220*/  IMAD R7, R5, 0x8, R0 ;  /* 0x0000000805077824 */ /* 0x000fe200078e0200 */
[----:B------:R-:W-:Y:S01]  /*9230*/  SHF.L.U32 R4, R8, 0x1f, RZ ;  /* 0x0000001f08047819 */ /* 0x000fe200000006ff */
[----:B0-----:R-:W-:Y:S06]  /*9240*/  @!P0 BRA `(.L_x_187) ;  /* 0x0000001000488947 */ /* 0x001fec0003800000 */
.L_x_222:
[----:B------:R-:W1:Y:S01]  /*9250*/  SYNCS.PHASECHK.TRANS64.TRYWAIT P0, [R7+URZ], R4 ;  /* 0x00000004070075a7 */ /* 0x000e62000800017f */
[----:B------:R-:W-:-:S05]  /*9260*/  VIADD R2, R5, 0x1 ;  /* 0x0000000105027836 */ /* 0x000fca0000000000 */
[----:B------:R-:W-:-:S04]  /*9270*/  ISETP.NE.AND P1, PT, R2, 0x1c, PT ;  /* 0x0000001c0200780c */ /* 0x000fc80003f25270 */
[----:B0-----:R-:W-:Y:S02]  /*9280*/  SEL R3, RZ, 0x1, P1 ;  /* 0x00000001ff037807 */ /* 0x001fe40000800000 */
[----:B------:R-:W-:Y:S02]  /*9290*/  SEL R9, R2, RZ, P1 ;  /* 0x000000ff02097207 */ /* 0x000fe40000800000 */
[----:B------:R-:W-:-:S03]  /*92a0*/  LOP3.LUT R8, R8, R3, RZ, 0x3c, !PT ;  /* 0x0000000308087212 */ /* 0x000fc600078e3cff */
[----:B------:R-:W-:Y:S01]  /*92b0*/  IMAD R6, R9, 0x8, R0 ;  /* 0x0000000809067824 */ /* 0x000fe200078e0200 */
[----:B------:R-:W-:Y:S01]  /*92c0*/  SHF.L.U32 R5, R8, 0x1f, RZ ;  /* 0x0000001f08057819 */ /* 0x000fe200000006ff */
[----:B-1----:R-:W-:Y:S06]  /*92d0*/  @!P0 BRA `(.L_x_188) ;  /* 0x0000001000388947 */ /* 0x002fec0003800000 */
.L_x_223:
[----:B------:R-:W1:Y:S01]  /*92e0*/  SYNCS.PHASECHK.TRANS64.TRYWAIT P0, [R6+URZ], R5 ;  /* 0x00000005060075a7 */ /* 0x000e62000800017f */
[----:B------:R-:W-:-:S05]  /*92f0*/  VIADD R2, R9, 0x1 ;  /* 0x0000000109027836 */ /* 0x000fca0000000000 */
[----:B------:R-:W-:-:S04]  /*9300*/  ISETP.NE.AND P1, PT, R2, 0x1c, PT ;  /* 0x0000001c0200780c */ /* 0x000fc80003f25270 */
[----:B------:R-:W-:Y:S02]  /*9310*/  SEL R3, RZ, 0x1, P1 ;  /* 0x00000001ff037807 */ /* 0x000fe40000800000 */
[----:B0-----:R-:W-:Y:S02]  /*9320*/  SEL R7, R2, RZ, P1 ;  /* 0x000000ff02077207 */ /* 0x001fe40000800000 */
[----:B------:R-:W-:-:S03]  /*9330*/  LOP3.LUT R8, R8, R3, RZ, 0x3c, !PT ;  /* 0x0000000308087212 */ /* 0x000fc600078e3cff */
[----:B------:R-:W-:Y:S01]  /*9340*/  IMAD R9, R7, 0x8, R0 ;  /* 0x0000000807097824 */ /* 0x000fe200078e0200 */
[----:B------:R-:W-:Y:S01]  /*9350*/  SHF.L.U32 R4, R8, 0x1f, RZ ;  /* 0x0000001f08047819 */ /* 0x000fe200000006ff */
[----:B-1----:R-:W-:Y:S06]  /*9360*/  @!P0 BRA `(.L_x_189) ;  /* 0x0000001000288947 */ /* 0x002fec0003800000 */
.L_x_224:
[----:B------:R-:W1:Y:S01]  /*9370*/  SYNCS.PHASECHK.TRANS64.TRYWAIT P0, [R9+URZ], R4 ;  /* 0x00000004090075a7 */ /* 0x000e62000800017f */
[----:B------:R-:W-:-:S05]  /*9380*/  VIADD R2, R7, 0x1 ;  /* 0x0000000107027836 */ /* 0x000fca0000000000 */
[----:B------:R-:W-:-:S04]  /*9390*/  ISETP.NE.AND P1, PT, R2, 0x1c, PT ;  /* 0x0000001c0200780c */ /* 0x000fc80003f25270 */
[----:B------:R-:W-:Y:S02]  /*93a0*/  SEL R3, RZ, 0x1, P1 ;  /* 0x00000001ff037807 */ /* 0x000fe40000800000 */
[----:B------:R-:W-:Y:S02]  /*93b0*/  SEL R7, R2, RZ, P1 ;  /* 0x000000ff02077207 */ /* 0x000fe40000800000 */
[----:B------:R-:W-:-:S03]  /*93c0*/  LOP3.LUT R8, R8, R3, RZ, 0x3c, !PT ;  /* 0x0000000308087212 */ /* 0x000fc600078e3cff */
[----:B0-----:R-:W-:Y:S01]  /*93d0*/  IMAD R6, R7, 0x8, R0 ;  /* 0x0000000807067824 */ /* 0x001fe200078e0200 */
[----:B------:R-:W-:Y:S01]  /*93e0*/  SHF.L.U32 R5, R8, 0x1f, RZ ;  /* 0x0000001f08057819 */ /* 0x000fe200000006ff */
[----:B-1----:R-:W-:Y:S06]  /*93f0*/  @!P0 BRA `(.L_x_190) ;  /* 0x0000001000188947 */ /* 0x002fec0003800000 */
.L_x_225:
        /* <DEDUP_REMOVED lines=9> */
.L_x_226:
        /* <DEDUP_REMOVED lines=9> */
.L_x_227:
        /* <DEDUP_REMOVED lines=9> */
.L_x_228:
        /* <DEDUP_REMOVED lines=9> */
.L_x_229:
        /* <DEDUP_REMOVED lines=9> */
.L_x_230:
        /* <DEDUP_REMOVED lines=9> */
.L_x_231:
        /* <DEDUP_REMOVED lines=9> */
.L_x_232:
        /* <DEDUP_REMOVED lines=9> */
.L_x_233:
        /* <DEDUP_REMOVED lines=9> */
.L_x_234:
        /* <DEDUP_REMOVED lines=9> */
.L_x_235:
        /* <DEDUP_REMOVED lines=9> */
.L_x_236:
        /* <DEDUP_REMOVED lines=9> */
.L_x_237:
        /* <DEDUP_REMOVED lines=9> */
.L_x_238:
        /* <DEDUP_REMOVED lines=9> */
.L_x_239:
        /* <DEDUP_REMOVED lines=9> */
.L_x_240:
        /* <DEDUP_REMOVED lines=9> */
.L_x_241:
        /* <DEDUP_REMOVED lines=9> */
.L_x_242:
        /* <DEDUP_REMOVED lines=9> */
.L_x_243:
        /* <DEDUP_REMOVED lines=9> */
.L_x_244:
        /* <DEDUP_REMOVED lines=9> */
.L_x_245:
        /* <DEDUP_REMOVED lines=9> */
.L_x_246:
        /* <DEDUP_REMOVED lines=9> */
.L_x_247:
[----:B------:R-:W1:Y:S01]  /*a060*/  SYNCS.PHASECHK.TRANS64.TRYWAIT P0, [R6+URZ], R5 ;  /* 0x00000005060075a7 */ /* 0x000e62000800017f */
[----:B------:R-:W-:-:S05]  /*a070*/  VIADD R2, R7, 0x1 ;  /* 0x0000000107027836 */ /* 0x000fca0000000000 */
[----:B------:R-:W-:-:S04]  /*a080*/  ISETP.NE.AND P1, PT, R2, 0x1c, PT ;  /* 0x0000001c0200780c */ /* 0x000fc80003f25270 */
[----:B0-----:R-:W-:Y:S02]  /*a090*/  SEL R4, RZ, 0x1, P1 ;  /* 0x00000001ff047807 */ /* 0x001fe40000800000 */
[----:B------:R-:W-:Y:S02]  /*a0a0*/  SEL R3, R2, RZ, P1 ;  /* 0x000000ff02037207 */ /* 0x000fe40000800000 */
[----:B------:R-:W-:Y:S01]  /*a0b0*/  LOP3.LUT R4, R11, R4, RZ, 0x3c, !PT ;  /* 0x000000040b047212 */ /* 0x000fe200078e3cff */
[----:B-1----:R-:W-:Y:S06]  /*a0c0*/  @!P0 BRA `(.L_x_213) ;  /* 0x0000000800b08947 */ /* 0x002fec0003800000 */
.L_x_248:
[----:B------:R-:W-:Y:S01]  /*a0d0*/  IMAD R3, R3, 0x8, R0 ;  /* 0x0000000803037824 */ /* 0x000fe200078e0200 */
[----:B------:R-:W-:-:S07]  /*a0e0*/  SHF.L.U32 R0, R4, 0x1f, RZ ;  /* 0x0000001f04007819 */ /* 0x000fce00000006ff */
.L_x_214:
[----:B-1----:R1:W2:Y:S02]  /*a0f0*/  SYNCS.PHASECHK.TRANS64.TRYWAIT P0, [R3+URZ], R0 ;  /* 0x00000000030075a7 */ /* 0x0022a4000800017f */
[----:B--2---:R-:W-:Y:S05]  /*a100*/  @!P0 NANOSLEEP.SYNCS 0x989680 ;  /* 0x009896800000895d */ /* 0x004fea0003900000 */
[----:B------:R-:W2:Y:S02]  /*a110*/  @!P0 SYNCS.PHASECHK.TRANS64 P0, [R3+URZ], R0 ;  /* 0x00000000030085a7 */ /* 0x000ea4000800007f */
[----:B--2---:R-:W-:Y:S05]  /*a120*/  @!P0 BRA `(.L_x_214) ;  /* 0xfffffffc00f08947 */ /* 0x004fea000383ffff */
.L_x_185:
[----:B------:R-:W-:Y:S05]  /*a130*/  BSYNC B0 ;  /* 0x0000000000007941 */ /* 0x000fea0003800000 */
.L_x_184:
[----:B------:R-:W-:Y:S05]  /*a140*/  EXIT ;  /* 0x000000000000794d */ /* 0x000fea0003800000 */
.L_x_18:
[----:B-1----:R-:W-:-:S04]  /*a150*/  IMAD.U32 R11, RZ, RZ, UR6 ;  /* 0x00000006ff0b7e24 */ /* 0x002fc8000f8e00ff */
[----:B------:R1:W4:Y:S03]  /*a160*/  SYNCS.PHASECHK.TRANS64.TRYWAIT P0, [R11+URZ], R10 ;  /* 0x0000000a0b0075a7 */ /* 0x000326000800017f */
[----:B----4-:R-:W-:Y:S05]  /*a170*/  @!P0 NANOSLEEP.SYNCS 0x989680 ;  /* 0x009896800000895d */ /* 0x010fea0003900000 */
[----:B------:R-:W4:Y:S02]  /*a180*/  @!P0 SYNCS.PHASECHK.TRANS64 P0, [R11+URZ], R10 ;  /* 0x0000000a0b0085a7 */ /* 0x000f24000800007f */
[----:B----4-:R-:W-:Y:S05]  /*a190*/  @!P0 BRA `(.L_x_18) ;  /* 0xfffffffc00ec8947 */ /* 0x010fea000383ffff */
[----:B------:R-:W-:Y:S05]  /*a1a0*/  BRA `(.L_x_17) ;  /* 0xffffff7400b47947 */ /* 0x000fea000383ffff */
.L_x_24:
[----:B-1----:R-:W-:-:S04]  /*a1b0*/  IMAD.U32 R140, RZ, RZ, UR12 ;  /* 0x0000000cff8c7e24 */ /* 0x002fc8000f8e00ff */
[----:B------:R1:W4:Y:S03]  /*a1c0*/  SYNCS.PHASECHK.TRANS64.TRYWAIT P0, [R140+URZ], R11 ;  /* 0x0000000b8c0075a7 */ /* 0x000326000800017f */
[----:B----4-:R-:W-:Y:S05]  /*a1d0*/  @!P0 NANOSLEEP.SYNCS 0x989680 ;  /* 0x009896800000895d */ /* 0x010fea0003900000 */
[----:B------:R-:W4:Y:S02]  /*a1e0*/  @!P0 SYNCS.PHASECHK.TRANS64 P0, [R140+URZ], R11 ;  /* 0x0000000b8c0085a7 */ /* 0x000f24000800007f */
[----:B----4-:R-:W-:Y:S05]  /*a1f0*/  @!P0 BRA `(.L_x_24) ;  /* 0xfffffffc00ec8947 */ /* 0x010fea000383ffff */
[----:B------:R-:W-:Y:S05]  /*a200*/  BRA `(.L_x_23) ;  /* 0xffffff7c00e47947 */ /* 0x000fea000383ffff */
.L_x_171:
[----:B------:R-:W-:Y:S01]  /*a210*/  BSSY B1, `(.L_x_215) ;  /* 0x0000006000017945 */ /* 0x000fe20003800000 */
[----:B------:R-:W-:-:S07]  /*a220*/  IMAD.MOV.U32 R7, RZ, RZ, -0x1 ;  /* 0xffffffffff077424 */ /* 0x000fce00078e00ff */
[----:B------:R-:W-:Y:S05]  /*a230*/  WARPSYNC.COLLECTIVE R7, `(.L_x_216) ;  /* 0x00000000070c7348 */ /* 0x000fea0003c00000 */
[----:B------:R-:W-:Y:S02]  /*a240*/  ELECT P1, UR62, PT ;  /* 0x00000000003e782f */ /* 0x000fe40003820000 */
[----:B------:R-:W-:Y:S01]  /*a250*/  MOV R7, UR62 ;  /* 0x0000003e00077c02 */ /* 0x000fe20008000f00 */
[----:B------:R-:W-:Y:S10]  /*a260*/  ENDCOLLECTIVE ;  /* 0x000000000000791b */ /* 0x000ff40003800000 */
.L_x_216:
[----:B------:R-:W-:Y:S05]  /*a270*/  BSYNC B1 ;  /* 0x0000000000017941 */ /* 0x000fea0003800000 */
.L_x_215:
[----:B------:R-:W-:Y:S05]  /*a280*/  BRA `(.L_x_217) ;  /* 0xffffffe000ec7947 */ /* 0x000fea000383ffff */
.L_x_174:
[----:B-1----:R1:W2:Y:S02]  /*a290*/  SYNCS.PHASECHK.TRANS64.TRYWAIT P1, [R19+URZ+0xe0], R10 ;  /* 0x0000e00a130075a7 */ /* 0x0022a4000802017f */
[----:B--2---:R-:W-:Y:S05]  /*a2a0*/  @!P1 NANOSLEEP.SYNCS 0x989680 ;  /* 0x009896800000995d */ /* 0x004fea0003900000 */
[----:B------:R-:W2:Y:S02]  /*a2b0*/  @!P1 SYNCS.PHASECHK.TRANS64 P1, [R19+URZ+0xe0], R10 ;  /* 0x0000e00a130095a7 */ /* 0x000ea4000802007f */
[----:B--2---:R-:W-:Y:S05]  /*a2c0*/  @!P1 BRA `(.L_x_174) ;  /* 0xfffffffc00f09947 */ /* 0x004fea000383ffff */
[----:B------:R-:W-:Y:S05]  /*a2d0*/  BRA `(.L_x_218) ;  /* 0xffffffe400207947 */ /* 0x000fea000383ffff */
.L_x_183:
[----:B------:R-:W-:Y:S01]  /*a2e0*/  BSSY B0, `(.L_x_219) ;  /* 0x0000006000007945 */ /* 0x000fe20003800000 */
[----:B------:R-:W-:-:S07]  /*a2f0*/  IMAD.MOV.U32 R7, RZ, RZ, -0x1 ;  /* 0xffffffffff077424 */ /* 0x000fce00078e00ff */
[----:B------:R-:W-:Y:S05]  /*a300*/  WARPSYNC.COLLECTIVE R7, `(.L_x_220) ;  /* 0x00000000070c7348 */ /* 0x000fea0003c00000 */
[----:B------:R-:W-:Y:S02]  /*a310*/  ELECT P1, UR62, PT ;  /* 0x00000000003e782f */ /* 0x000fe40003820000 */
[----:B------:R-:W-:Y:S01]  /*a320*/  MOV R7, UR62 ;  /* 0x0000003e00077c02 */ /* 0x000fe20008000f00 */
[----:B------:R-:W-:Y:S10]  /*a330*/  ENDCOLLECTIVE ;  /* 0x000000000000791b */ /* 0x000ff40003800000 */
.L_x_220:
[----:B------:R-:W-:Y:S05]  /*a340*/  BSYNC B0 ;  /* 0x0000000000007941 */ /* 0x000fea0003800000 */
.L_x_219:
[----:B------:R-:W-:Y:S01]  /*a350*/  PLOP3.LUT P0, PT, P1, PT, PT, 0x80, 0x0 ;  /* 0x000000000000781c */ /* 0x000fe20000f0f070 */
[----:B------:R-:W-:-:S12]  /*a360*/  BRA `(.L_x_221) ;  /* 0xffffffec00647947 */ /* 0x000fd8000383ffff */
.L_x_187:
[----:B0-----:R0:W1:Y:S02]  /*a370*/  SYNCS.PHASECHK.TRANS64.TRYWAIT P0, [R6+URZ], R3 ;  /* 0x00000003060075a7 */ /* 0x001064000800017f */
[----:B-1----:R-:W-:Y:S05]  /*a380*/  @!P0 NANOSLEEP.SYNCS 0x989680 ;  /* 0x009896800000895d */ /* 0x002fea0003900000 */
[----:B------:R-:W1:Y:S02]  /*a390*/  @!P0 SYNCS.PHASECHK.TRANS64 P0, [R6+URZ], R3 ;  /* 0x00000003060085a7 */ /* 0x000e64000800007f */
[----:B-1----:R-:W-:Y:S05]  /*a3a0*/  @!P0 BRA `(.L_x_187) ;  /* 0xfffffffc00f08947 */ /* 0x002fea000383ffff */
[----:B------:R-:W-:Y:S05]  /*a3b0*/  BRA `(.L_x_222) ;  /* 0xffffffec00a47947 */ /* 0x000fea000383ffff */
.L_x_188:
[----:B0-----:R0:W1:Y:S02]  /*a3c0*/  SYNCS.PHASECHK.TRANS64.TRYWAIT P0, [R7+URZ], R4 ;  /* 0x00000004070075a7 */ /* 0x001064000800017f */
[----:B-1----:R-:W-:Y:S05]  /*a3d0*/  @!P0 NANOSLEEP.SYNCS 0x989680 ;  /* 0x009896800000895d */ /* 0x002fea0003900000 */
[----:B------:R-:W1:Y:S02]  /*a3e0*/  @!P0 SYNCS.PHASECHK.TRANS64 P0, [R7+URZ], R4 ;  /* 0x00000004070085a7 */ /* 0x000e64000800007f */
[----:B-1----:R-:W-:Y:S05]  /*a3f0*/  @!P0 BRA `(.L_x_188) ;  /* 0xfffffffc00f08947 */ /* 0x002fea000383ffff */
[----:B------:R-:W-:Y:S05]  /*a400*/  BRA `(.L_x_223) ;  /* 0xffffffec00b47947 */ /* 0x000fea000383ffff */
.L_x_189:
[----:B0-----:R0:W1:Y:S02]  /*a410*/  SYNCS.PHASECHK.TRANS64.TRYWAIT P0, [R6+URZ], R5 ;  /* 0x00000005060075a7 */ /* 0x001064000800017f */
[----:B-1----:R-:W-:Y:S05]  /*a420*/  @!P0 NANOSLEEP.SYNCS 0x989680 ;  /* 0x009896800000895d */ /* 0x002fea0003900000 */
[----:B------:R-:W1:Y:S02]  /*a430*/  @!P0 SYNCS.PHASECHK.TRANS64 P0, [R6+URZ], R5 ;  /* 0x00000005060085a7 */ /* 0x000e64000800007f */
[----:B-1----:R-:W-:Y:S05]  /*a440*/  @!P0 BRA `(.L_x_189) ;  /* 0xfffffffc00f08947 */ /* 0x002fea000383ffff */
[----:B------:R-:W-:Y:S05]  /*a450*/  BRA `(.L_x_224) ;  /* 0xffffffec00c47947 */ /* 0x000fea000383ffff */
.L_x_190:
[----:B0-----:R0:W1:Y:S02]  /*a460*/  SYNCS.PHASECHK.TRANS64.TRYWAIT P0, [R9+URZ], R4 ;  /* 0x00000004090075a7 */ /* 0x001064000800017f */
[----:B-1----:R-:W-:Y:S05]  /*a470*/  @!P0 NANOSLEEP.SYNCS 0x989680 ;  /* 0x009896800000895d */ /* 0x002fea0003900000 */
[----:B------:R-:W1:Y:S02]  /*a480*/  @!P0 SYNCS.PHASECHK.TRANS64 P0, [R9+URZ], R4 ;  /* 0x00000004090085a7 */ /* 0x000e64000800007f */
[----:B-1----:R-:W-:Y:S05]  /*a490*/  @!P0 BRA `(.L_x_190) ;  /* 0xfffffffc00f08947 */ /* 0x002fea000383ffff */
[----:B------:R-:W-:Y:S05]  /*a4a0*/  BRA `(.L_x_225) ;  /* 0xffffffec00d47947 */ /* 0x000fea000383ffff */
.L_x_191:
[----:B0-----:R0:W1:Y:S02]  /*a4b0*/  SYNCS.PHASECHK.TRANS64.TRYWAIT P0, [R6+URZ], R5 ;  /* 0x00000005060075a7 */ /* 0x001064000800017f */
[----:B-1----:R-:W-:Y:S05]  /*a4c0*/  @!P0 NANOSLEEP.SYNCS 0x989680 ;  /* 0x009896800000895d */ /* 0x002fea0003900000 */
[----:B------:R-:W1:Y:S02]  /*a4d0*/  @!P0 SYNCS.PHASECHK.TRANS64 P0, [R6+URZ], R5 ;  /* 0x00000005060085a7 */ /* 0x000e64000800007f */
[----:B-1----:R-:W-:Y:S05]  /*a4e0*/  @!P0 BRA `(.L_x_191) ;  /* 0xfffffffc00f08947 */ /* 0x002fea000383ffff */
[----:B------:R-:W-:Y:S05]  /*a4f0*/  BRA `(.L_x_226) ;  /* 0xffffffec00e47947 */ /* 0x000fea000383ffff */
.L_x_192:
[----:B0-----:R0:W1:Y:S02]  /*a500*/  SYNCS.PHASECHK.TRANS64.TRYWAIT P0, [R9+URZ], R4 ;  /* 0x00000004090075a7 */ /* 0x001064000800017f */
[----:B-1----:R-:W-:Y:S05]  /*a510*/  @!P0 NANOSLEEP.SYNCS 0x989680 ;  /* 0x009896800000895d */ /* 0x002fea0003900000 */
[----:B------:R-:W1:Y:S02]  /*a520*/  @!P0 SYNCS.PHASECHK.TRANS64 P0, [R9+URZ], R4 ;  /* 0x00000004090085a7 */ /* 0x000e64000800007f */
[----:B-1----:R-:W-:Y:S05]  /*a530*/  @!P0 BRA `(.L_x_192) ;  /* 0xfffffffc00f08947 */ /* 0x002fea000383ffff */
[----:B------:R-:W-:Y:S05]  /*a540*/  BRA `(.L_x_227) ;  /* 0xffffffec00f47947 */ /* 0x000fea000383ffff */
.L_x_193:
[----:B0-----:R0:W1:Y:S02]  /*a550*/  SYNCS.PHASECHK.TRANS64.TRYWAIT P0, [R6+URZ], R5 ;  /* 0x00000005060075a7 */ /* 0x001064000800017f */
[----:B-1----:R-:W-:Y:S05]  /*a560*/  @!P0 NANOSLEEP.SYNCS 0x989680 ;  /* 0x009896800000895d */ /* 0x002fea0003900000 */
[----:B------:R-:W1:Y:S02]  /*a570*/  @!P0 SYNCS.PHASECHK.TRANS64 P0, [R6+URZ], R5 ;  /* 0x00000005060085a7 */ /* 0x000e64000800007f */
[----:B-1----:R-:W-:Y:S05]  /*a580*/  @!P0 BRA `(.L_x_193) ;  /* 0xfffffffc00f08947 */ /* 0x002fea000383ffff */
[----:B------:R-:W-:Y:S05]  /*a590*/  BRA `(.L_x_228) ;  /* 0xfffffff000047947 */ /* 0x000fea000383ffff */
.L_x_194:
[----:B0-----:R0:W1:Y:S02]  /*a5a0*/  SYNCS.PHASECHK.TRANS64.TRYWAIT P0, [R9+URZ], R4 ;  /* 0x00000004090075a7 */ /* 0x001064000800017f */
[----:B-1----:R-:W-:Y:S05]  /*a5b0*/  @!P0 NANOSLEEP.SYNCS 0x989680 ;  /* 0x009896800000895d */ /* 0x002fea0003900000 */
[----:B------:R-:W1:Y:S02]  /*a5c0*/  @!P0 SYNCS.PHASECHK.TRANS64 P0, [R9+URZ], R4 ;  /* 0x00000004090085a7 */ /* 0x000e64000800007f */
[----:B-1----:R-:W-:Y:S05]  /*a5d0*/  @!P0 BRA `(.L_x_194) ;  /* 0xfffffffc00f08947 */ /* 0x002fea000383ffff */
[----:B------:R-:W-:Y:S05]  /*a5e0*/  BRA `(.L_x_229) ;  /* 0xfffffff000147947 */ /* 0x000fea000383ffff */
.L_x_195:
[----:B0-----:R0:W1:Y:S02]  /*a5f0*/  SYNCS.PHASECHK.TRANS64.TRYWAIT P0, [R6+URZ], R5 ;  /* 0x00000005060075a7 */ /* 0x001064000800017f */
[----:B-1----:R-:W-:Y:S05]  /*a600*/  @!P0 NANOSLEEP.SYNCS 0x989680 ;  /* 0x009896800000895d */ /* 0x002fea0003900000 */
[----:B------:R-:W1:Y:S02]  /*a610*/  @!P0 SYNCS.PHASECHK.TRANS64 P0, [R6+URZ], R5 ;  /* 0x00000005060085a7 */ /* 0x000e64000800007f */
[----:B-1----:R-:W-:Y:S05]  /*a620*/  @!P0 BRA `(.L_x_195) ;  /* 0xfffffffc00f08947 */ /* 0x002fea000383ffff */
[----:B------:R-:W-:Y:S05]  /*a630*/  BRA `(.L_x_230) ;  /* 0xfffffff000247947 */ /* 0x000fea000383ffff */
.L_x_196:
[----:B0-----:R0:W1:Y:S02]  /*a640*/  SYNCS.PHASECHK.TRANS64.TRYWAIT P0, [R9+URZ], R4 ;  /* 0x00000004090075a7 */ /* 0x001064000800017f */
[----:B-1----:R-:W-:Y:S05]  /*a650*/  @!P0 NANOSLEEP.SYNCS 0x989680 ;  /* 0x009896800000895d */ /* 0x002fea0003900000 */
[----:B------:R-:W1:Y:S02]  /*a660*/  @!P0 SYNCS.PHASECHK.TRANS64 P0, [R9+URZ], R4 ;  /* 0x00000004090085a7 */ /* 0x000e64000800007f */
[----:B-1----:R-:W-:Y:S05]  /*a670*/  @!P0 BRA `(.L_x_196) ;  /* 0xfffffffc00f08947 */ /* 0x002fea000383ffff */
[----:B------:R-:W-:Y:S05]  /*a680*/  BRA `(.L_x_231) ;  /* 0xfffffff000347947 */ /* 0x000fea000383ffff */
.L_x_197:
[----:B0-----:R0:W1:Y:S02]  /*a690*/  SYNCS.PHASECHK.TRANS64.TRYWAIT P0, [R6+URZ], R5 ;  /* 0x00000005060075a7 */ /* 0x001064000800017f */
[----:B-1----:R-:W-:Y:S05]  /*a6a0*/  @!P0 NANOSLEEP.SYNCS 0x989680 ;  /* 0x009896800000895d */ /* 0x002fea0003900000 */
[----:B------:R-:W1:Y:S02]  /*a6b0*/  @!P0 SYNCS.PHASECHK.TRANS64 P0, [R6+URZ], R5 ;  /* 0x00000005060085a7 */ /* 0x000e64000800007f */
[----:B-1----:R-:W-:Y:S05]  /*a6c0*/  @!P0 BRA `(.L_x_197) ;  /* 0xfffffffc00f08947 */ /* 0x002fea000383ffff */
[----:B------:R-:W-:Y:S05]  /*a6d0*/  BRA `(.L_x_232) ;  /* 0xfffffff000447947 */ /* 0x000fea000383ffff */
.L_x_198:
[----:B0-----:R0:W1:Y:S02]  /*a6e0*/  SYNCS.PHASECHK.TRANS64.TRYWAIT P0, [R9+URZ], R4 ;  /* 0x00000004090075a7 */ /* 0x001064000800017f */
[----:B-1----:R-:W-:Y:S05]  /*a6f0*/  @!P0 NANOSLEEP.SYNCS 0x989680 ;  /* 0x009896800000895d */ /* 0x002fea0003900000 */
[----:B------:R-:W1:Y:S02]  /*a700*/  @!P0 SYNCS.PHASECHK.TRANS64 P0, [R9+URZ], R4 ;  /* 0x00000004090085a7 */ /* 0x000e64000800007f */
[----:B-1----:R-:W-:Y:S05]  /*a710*/  @!P0 BRA `(.L_x_198) ;  /* 0xfffffffc00f08947 */ /* 0x002fea000383ffff */
[----:B------:R-:W-:Y:S05]  /*a720*/  BRA `(.L_x_233) ;  /* 0xfffffff000547947 */ /* 0x000fea000383ffff */
.L_x_199:
[----:B0-----:R0:W1:Y:S02]  /*a730*/  SYNCS.PHASECHK.TRANS64.TRYWAIT P0, [R6+URZ], R5 ;  /* 0x00000005060075a7 */ /* 0x001064000800017f */
[----:B-1----:R-:W-:Y:S05]  /*a740*/  @!P0 NANOSLEEP.SYNCS 0x989680 ;  /* 0x009896800000895d */ /* 0x002fea0003900000 */
[----:B------:R-:W1:Y:S02]  /*a750*/  @!P0 SYNCS.PHASECHK.TRANS64 P0, [R6+URZ], R5 ;  /* 0x00000005060085a7 */ /* 0x000e64000800007f */
[----:B-1----:R-:W-:Y:S05]  /*a760*/  @!P0 BRA `(.L_x_199) ;  /* 0xfffffffc00f08947 */ /* 0x002fea000383ffff */
[----:B------:R-:W-:Y:S05]  /*a770*/  BRA `(.L_x_234) ;  /* 0xfffffff000647947 */ /* 0x000fea000383ffff */
.L_x_200:
[----:B0-----:R0:W1:Y:S02]  /*a780*/  SYNCS.PHASECHK.TRANS64.TRYWAIT P0, [R9+URZ], R4 ;  /* 0x00000004090075a7 */ /* 0x001064000800017f */
[----:B-1----:R-:W-:Y:S05]  /*a790*/  @!P0 NANOSLEEP.SYNCS 0x989680 ;  /* 0x009896800000895d */ /* 0x002fea0003900000 */
[----:B------:R-:W1:Y:S02]  /*a7a0*/  @!P0 SYNCS.PHASECHK.TRANS64 P0, [R9+URZ], R4 ;  /* 0x00000004090085a7 */ /* 0x000e64000800007f */
[----:B-1----:R-:W-:Y:S05]  /*a7b0*/  @!P0 BRA `(.L_x_200) ;  /* 0xfffffffc00f08947 */ /* 0x002fea000383ffff */
[----:B------:R-:W-:Y:S05]  /*a7c0*/  BRA `(.L_x_235) ;  /* 0xfffffff000747947 */ /* 0x000fea000383ffff */
.L_x_201:
[----:B0-----:R0:W1:Y:S02]  /*a7d0*/  SYNCS.PHASECHK.TRANS64.TRYWAIT P0, [R6+URZ], R5 ;  /* 0x00000005060075a7 */ /* 0x001064000800017f */
[----:B-1----:R-:W-:Y:S05]  /*a7e0*/  @!P0 NANOSLEEP.SYNCS 0x989680 ;  /* 0x009896800000895d */ /* 0x002fea0003900000 */
[----:B------:R-:W1:Y:S02]  /*a7f0*/  @!P0 SYNCS.PHASECHK.TRANS64 P0, [R6+URZ], R5 ;  /* 0x00000005060085a7 */ /* 0x000e64000800007f */
[----:B-1----:R-:W-:Y:S05]  /*a800*/  @!P0 BRA `(.L_x_201) ;  /* 0xfffffffc00f08947 */ /* 0x002fea000383ffff */
[----:B------:R-:W-:Y:S05]  /*a810*/  BRA `(.L_x_236) ;  /* 0xfffffff000847947 */ /* 0x000fea000383ffff */
.L_x_202:
[----:B0-----:R0:W1:Y:S02]  /*a820*/  SYNCS.PHASECHK.TRANS64.TRYWAIT P0, [R9+URZ], R4 ;  /* 0x00000004090075a7 */ /* 0x001064000800017f */
[----:B-1----:R-:W-:Y:S05]  /*a830*/  @!P0 NANOSLEEP.SYNCS 0x989680 ;  /* 0x009896800000895d */ /* 0x002fea0003900000 */
[----:B------:R-:W1:Y:S02]  /*a840*/  @!P0 SYNCS.PHASECHK.TRANS64 P0, [R9+URZ], R4 ;  /* 0x00000004090085a7 */ /* 0x000e64000800007f */
[----:B-1----:R-:W-:Y:S05]  /*a850*/  @!P0 BRA `(.L_x_202) ;  /* 0xfffffffc00f08947 */ /* 0x002fea000383ffff */
[----:B------:R-:W-:Y:S05]  /*a860*/  BRA `(.L_x_237) ;  /* 0xfffffff000947947 */ /* 0x000fea000383ffff */
.L_x_203:
[----:B0-----:R0:W1:Y:S02]  /*a870*/  SYNCS.PHASECHK.TRANS64.TRYWAIT P0, [R6+URZ], R5 ;  /* 0x00000005060075a7 */ /* 0x001064000800017f */
[----:B-1----:R-:W-:Y:S05]  /*a880*/  @!P0 NANOSLEEP.SYNCS 0x989680 ;  /* 0x009896800000895d */ /* 0x002fea0003900000 */
[----:B------:R-:W1:Y:S02]  /*a890*/  @!P0 SYNCS.PHASECHK.TRANS64 P0, [R6+URZ], R5 ;  /* 0x00000005060085a7 */ /* 0x000e64000800007f */
[----:B-1----:R-:W-:Y:S05]  /*a8a0*/  @!P0 BRA `(.L_x_203) ;  /* 0xfffffffc00f08947 */ /* 0x002fea000383ffff */
[----:B------:R-:W-:Y:S05]  /*a8b0*/  BRA `(.L_x_238) ;  /* 0xfffffff000a47947 */ /* 0x000fea000383ffff */
.L_x_204:
[----:B0-----:R0:W1:Y:S02]  /*a8c0*/  SYNCS.PHASECHK.TRANS64.TRYWAIT P0, [R9+URZ], R4 ;  /* 0x00000004090075a7 */ /* 0x001064000800017f */
[----:B-1----:R-:W-:Y:S05]  /*a8d0*/  @!P0 NANOSLEEP.SYNCS 0x989680 ;  /* 0x009896800000895d */ /* 0x002fea0003900000 */
[----:B------:R-:W1:Y:S02]  /*a8e0*/  @!P0 SYNCS.PHASECHK.TRANS64 P0, [R9+URZ], R4 ;  /* 0x00000004090085a7 */ /* 0x000e64000800007f */
[----:B-1----:R-:W-:Y:S05]  /*a8f0*/  @!P0 BRA `(.L_x_204) ;  /* 0xfffffffc00f08947 */ /* 0x002fea000383ffff */
[----:B------:R-:W-:Y:S05]  /*a900*/  BRA `(.L_x_239) ;  /* 0xfffffff000b47947 */ /* 0x000fea000383ffff */
.L_x_205:
[----:B0-----:R0:W1:Y:S02]  /*a910*/  SYNCS.PHASECHK.TRANS64.TRYWAIT P0, [R6+URZ], R5 ;  /* 0x00000005060075a7 */ /* 0x001064000800017f */
[----:B-1----:R-:W-:Y:S05]  /*a920*/  @!P0 NANOSLEEP.SYNCS 0x989680 ;  /* 0x009896800000895d */ /* 0x002fea0003900000 */
[----:B------:R-:W1:Y:S02]  /*a930*/  @!P0 SYNCS.PHASECHK.TRANS64 P0, [R6+URZ], R5 ;  /* 0x00000005060085a7 */ /* 0x000e64000800007f */
[----:B-1----:R-:W-:Y:S05]  /*a940*/  @!P0 BRA `(.L_x_205) ;  /* 0xfffffffc00f08947 */ /* 0x002fea000383ffff */
[----:B------:R-:W-:Y:S05]  /*a950*/  BRA `(.L_x_240) ;  /* 0xfffffff000c47947 */ /* 0x000fea000383ffff */
.L_x_206:
[----:B0-----:R0:W1:Y:S02]  /*a960*/  SYNCS.PHASECHK.TRANS64.TRYWAIT P0, [R9+URZ], R4 ;  /* 0x00000004090075a7 */ /* 0x001064000800017f */
[----:B-1----:R-:W-:Y:S05]  /*a970*/  @!P0 NANOSLEEP.SYNCS 0x989680 ;  /* 0x009896800000895d */ /* 0x002fea0003900000 */
[----:B------:R-:W1:Y:S02]  /*a980*/  @!P0 SYNCS.PHASECHK.TRANS64 P0, [R9+URZ], R4 ;  /* 0x00000004090085a7 */ /* 0x000e64000800007f */
[----:B-1----:R-:W-:Y:S05]  /*a990*/  @!P0 BRA `(.L_x_206) ;  /* 0xfffffffc00f08947 */ /* 0x002fea000383ffff */
[----:B------:R-:W-:Y:S05]  /*a9a0*/  BRA `(.L_x_241) ;  /* 0xfffffff000d47947 */ /* 0x000fea000383ffff */
.L_x_207:
[----:B0-----:R0:W1:Y:S02]  /*a9b0*/  SYNCS.PHASECHK.TRANS64.TRYWAIT P0, [R6+URZ], R5 ;  /* 0x00000005060075a7 */ /* 0x001064000800017f */
[----:B-1----:R-:W-:Y:S05]  /*a9c0*/  @!P0 NANOSLEEP.SYNCS 0x989680 ;  /* 0x009896800000895d */ /* 0x002fea0003900000 */
[----:B------:R-:W1:Y:S02]  /*a9d0*/  @!P0 SYNCS.PHASECHK.TRANS64 P0, [R6+URZ], R5 ;  /* 0x00000005060085a7 */ /* 0x000e64000800007f */
[----:B-1----:R-:W-:Y:S05]  /*a9e0*/  @!P0 BRA `(.L_x_207) ;  /* 0xfffffffc00f08947 */ /* 0x002fea000383ffff */
[----:B------:R-:W-:Y:S05]  /*a9f0*/  BRA `(.L_x_242) ;  /* 0xfffffff000e47947 */ /* 0x000fea000383ffff */
.L_x_208:
[----:B0-----:R0:W1:Y:S02]  /*aa00*/  SYNCS.PHASECHK.TRANS64.TRYWAIT P0, [R9+URZ], R4 ;  /* 0x00000004090075a7 */ /* 0x001064000800017f */
[----:B-1----:R-:W-:Y:S05]  /*aa10*/  @!P0 NANOSLEEP.SYNCS 0x989680 ;  /* 0x009896800000895d */ /* 0x002fea0003900000 */
[----:B------:R-:W1:Y:S02]  /*aa20*/  @!P0 SYNCS.PHASECHK.TRANS64 P0, [R9+URZ], R4 ;  /* 0x00000004090085a7 */ /* 0x000e64000800007f */
[----:B-1----:R-:W-:Y:S05]  /*aa30*/  @!P0 BRA `(.L_x_208) ;  /* 0xfffffffc00f08947 */ /* 0x002fea000383ffff */
[----:B------:R-:W-:Y:S05]  /*aa40*/  BRA `(.L_x_243) ;  /* 0xfffffff000f47947 */ /* 0x000fea000383ffff */
.L_x_209:
[----:B0-----:R0:W1:Y:S02]  /*aa50*/  SYNCS.PHASECHK.TRANS64.TRYWAIT P0, [R6+URZ], R5 ;  /* 0x00000005060075a7 */ /* 0x001064000800017f */
[----:B-1----:R-:W-:Y:S05]  /*aa60*/  @!P0 NANOSLEEP.SYNCS 0x989680 ;  /* 0x009896800000895d */ /* 0x002fea0003900000 */
[----:B------:R-:W1:Y:S02]  /*aa70*/  @!P0 SYNCS.PHASECHK.TRANS64 P0, [R6+URZ], R5 ;  /* 0x00000005060085a7 */ /* 0x000e64000800007f */
[----:B-1----:R-:W-:Y:S05]  /*aa80*/  @!P0 BRA `(.L_x_209) ;  /* 0xfffffffc00f08947 */ /* 0x002fea000383ffff */
[----:B------:R-:W-:Y:S05]  /*aa90*/  BRA `(.L_x_244) ;  /* 0xfffffff400047947 */ /* 0x000fea000383ffff */
.L_x_210:
[----:B0-----:R0:W1:Y:S02]  /*aaa0*/  SYNCS.PHASECHK.TRANS64.TRYWAIT P0, [R9+URZ], R4 ;  /* 0x00000004090075a7 */ /* 0x001064000800017f */
[----:B-1----:R-:W-:Y:S05]  /*aab0*/  @!P0 NANOSLEEP.SYNCS 0x989680 ;  /* 0x009896800000895d */ /* 0x002fea0003900000 */
[----:B------:R-:W1:Y:S02]  /*aac0*/  @!P0 SYNCS.PHASECHK.TRANS64 P0, [R9+URZ], R4 ;  /* 0x00000004090085a7 */ /* 0x000e64000800007f */
[----:B-1----:R-:W-:Y:S05]  /*aad0*/  @!P0 BRA `(.L_x_210) ;  /* 0xfffffffc00f08947 */ /* 0x002fea000383ffff */
[----:B------:R-:W-:Y:S05]  /*aae0*/  BRA `(.L_x_245) ;  /* 0xfffffff400147947 */ /* 0x000fea000383ffff */
.L_x_211:
[----:B0-----:R0:W1:Y:S02]  /*aaf0*/  SYNCS.PHASECHK.TRANS64.TRYWAIT P0, [R6+URZ], R5 ;  /* 0x00000005060075a7 */ /* 0x001064000800017f */
[----:B-1----:R-:W-:Y:S05]  /*ab00*/  @!P0 NANOSLEEP.SYNCS 0x989680 ;  /* 0x009896800000895d */ /* 0x002fea0003900000 */
[----:B------:R-:W1:Y:S02]  /*ab10*/  @!P0 SYNCS.PHASECHK.TRANS64 P0, [R6+URZ], R5 ;  /* 0x00000005060085a7 */ /* 0x000e64000800007f */
[----:B-1----:R-:W-:Y:S05]  /*ab20*/  @!P0 BRA `(.L_x_211) ;  /* 0xfffffffc00f08947 */ /* 0x002fea000383ffff */
[----:B------:R-:W-:Y:S05]  /*ab30*/  BRA `(.L_x_246) ;  /* 0xfffffff400247947 */ /* 0x000fea000383ffff */
.L_x_212:
[----:B0-----:R0:W1:Y:S02]  /*ab40*/  SYNCS.PHASECHK.TRANS64.TRYWAIT P0, [R9+URZ], R4 ;  /* 0x00000004090075a7 */ /* 0x001064000800017f */
[----:B-1----:R-:W-:Y:S05]  /*ab50*/  @!P0 NANOSLEEP.SYNCS 0x989680 ;  /* 0x009896800000895d */ /* 0x002fea0003900000 */
[----:B------:R-:W1:Y:S02]  /*ab60*/  @!P0 SYNCS.PHASECHK.TRANS64 P0, [R9+URZ], R4 ;  /* 0x00000004090085a7 */ /* 0x000e64000800007f */
[----:B-1----:R-:W-:Y:S05]  /*ab70*/  @!P0 BRA `(.L_x_212) ;  /* 0xfffffffc00f08947 */ /* 0x002fea000383ffff */
[----:B------:R-:W-:Y:S05]  /*ab80*/  BRA `(.L_x_247) ;  /* 0xfffffff400347947 */ /* 0x000fea000383ffff */
.L_x_213:
[----:B0-----:R0:W1:Y:S02]  /*ab90*/  SYNCS.PHASECHK.TRANS64.TRYWAIT P0, [R6+URZ], R5 ;  /* 0x00000005060075a7 */ /* 0x001064000800017f */
[----:B-1----:R-:W-:Y:S05]  /*aba0*/  @!P0 NANOSLEEP.SYNCS 0x989680 ;  /* 0x009896800000895d */ /* 0x002fea0003900000 */
[----:B------:R-:W1:Y:S02]  /*abb0*/  @!P0 SYNCS.PHASECHK.TRANS64 P0, [R6+URZ], R5 ;  /* 0x00000005060085a7 */ /* 0x000e64000800007f */
[----:B-1----:R-:W-:Y:S05]  /*abc0*/  @!P0 BRA `(.L_x_213) ;  /* 0xfffffffc00f08947 */ /* 0x002fea000383ffff */
[----:B------:R-:W-:Y:S05]  /*abd0*/  BRA `(.L_x_248) ;  /* 0xfffffff4003c7947 */ /* 0x000fea000383ffff */
.L_x_249:
[----:B------:R-:W-:-:S00]  /*abe0*/  BRA `(.L_x_249) ;  /* 0xfffffffc00fc7947 */ /* 0x000fc0000383ffff */
[----:B------:R-:W-:-:S00]  /*abf0*/  NOP ;  /* 0x0000000000007918 */ /* 0x000fc00000000000 */
        /* <DEDUP_REMOVED lines=8> */
.L_x_250:


//--------------------- .nv.shared._ZN7cutlass13device_kernelINS_4gemm6kernel13GemmUniversalIN4cute5tupleIJiiiiEEENS1_10collective13CollectiveMmaINS1_37MainloopSm90TmaGmmaWarpSpecializedFP8ILi28ENS5_IJNS4_1CILi1EEESB_SB_EEENS1_35KernelTmaWarpSpecializedCooperativeEEENS5_IJNSA_ILi128EEESF_NSA_ILi32EEEEEENS_12float_e5m2_tENS5_IJlSB_lEEENS_12float_e4m3_tESJ_NS4_8TiledMMAINS4_8MMA_AtomIJNS4_4SM904GMMA31MMA_64x128x32_F32E5M2E4M3_SS_TNILNSO_7ScaleInE1ELSQ_1EEEEEENS4_6LayoutINS5_IJNSA_ILi2EEESB_SB_EEENS5_IJSB_NSA_ILi0EEESW_EEEEENS5_IJNS4_10UnderscoreESZ_SZ_EEEEENS4_13SM90_TMA_LOADENS4_14ComposedLayoutINS4_7SwizzleILi1ELi4ELi3EEENS4_18smem_ptr_flag_bitsILi8EEENST_INS5_IJNSA_ILi8EEESG_EEENS5_IJSG_SB_EEEEEEEvNS4_8identityES12_S1C_vS1D_EENS_8epilogue10collective6detail29Sm90TmaWarpSpecializedAdapterINS1G_15DefaultEpilogueISI_SJ_SJ_NS1F_6thread17LinearCombinationISI_Li1EffLNS1K_9ScaleType4KindE0ELNS_15FloatRoundStyleE2ESI_EENS1_15EpilogueDefaultEEEEEvvEEEEvNT_6ParamsE --------------------------
	.section	.nv.shared._ZN7cutlass13device_kernelINS_4gemm6kernel13GemmUniversalIN4cute5tupleIJiiiiEEENS1_10collective13CollectiveMmaINS1_37MainloopSm90TmaGmmaWarpSpecializedFP8ILi28ENS5_IJNS4_1CILi1EEESB_SB_EEENS1_35KernelTmaWarpSpecializedCooperativeEEENS5_IJNSA_ILi128EEESF_NSA_ILi32EEEEEENS_12float_e5m2_tENS5_IJlSB_lEEENS_12float_e4m3_tESJ_NS4_8TiledMMAINS4_8MMA_AtomIJNS4_4SM904GMMA31MMA_64x128x32_F32E5M2E4M3_SS_TNILNSO_7ScaleInE1ELSQ_1EEEEEENS4_6LayoutINS5_IJNSA_ILi2EEESB_SB_EEENS5_IJSB_NSA_ILi0EEESW_EEEEENS5_IJNS4_10UnderscoreESZ_SZ_EEEEENS4_13SM90_TMA_LOADENS4_14ComposedLayoutINS4_7SwizzleILi1ELi4ELi3EEENS4_18smem_ptr_flag_bitsILi8EEENST_INS5_IJNSA_ILi8EEESG_EEENS5_IJSG_SB_EEEEEEEvNS4_8identityES12_S1C_vS1D_EENS_8epilogue10collective6detail29Sm90TmaWarpSpecializedAdapterINS1G_15DefaultEpilogueISI_SJ_SJ_NS1F_6thread17LinearCombinationISI_Li1EffLNS1K_9ScaleType4KindE0ELNS_15FloatRoundStyleE2ESI_EENS1_15EpilogueDefaultEEEEEvvEEEEvNT_6ParamsE,"aw",@nobits
	.sectionflags	@""
	.align	16
	.zero		1024


//--------------------- .nv.shared.reserved.0     --------------------------
	.section	.nv.shared.reserved.0,"aw",@nobits
	.weak		__nv_reservedSMEM_offset_0_alias
	.size		__nv_reservedSMEM_offset_0_alias, 0, 0
	.other		__nv_reservedSMEM_offset_0_alias,@"STO_CUDA_RESERVED_SHARED STV_DEFAULT"
__nv_reservedSMEM_offset_0_alias:
	.zero		0


//--------------------- .nv.global                --------------------------
	.section	.nv.global,"aw",@nobits
.nv.global:
	.type		_ZN40_INTERNAL_4180aa17_4_k_cu_60b2cd1e_235514cute1_E,@object
	.size		_ZN40_INTERNAL_4180aa17_4_k_cu_60b2cd1e_235514cute1_E,(_ZN40_INTERNAL_4180aa17_4_k_cu_60b2cd1e_235514cuda3std3__45__cpo6cbeginE - _ZN40_INTERNAL_4180aa17_4_k_cu_60b2cd1e_235514cute1_E)
_ZN40_INTERNAL_4180aa17_4_k_cu_60b2cd1e_235514cute1_E:
	.zero		1
	.type		_ZN40_INTERNAL_4180aa17_4_k_cu_60b2cd1e_235514cuda3std3__45__cpo6cbeginE,@object
	.size		_ZN40_INTERNAL_4180aa17_4_k_cu_60b2cd1e_235514cuda3std3__45__cpo6cbeginE,(_ZN40_INTERNAL_4180aa17_4_k_cu_60b2cd1e_235514cuda3std3__48in_placeE - _ZN40_INTERNAL_4180aa17_4_k_cu_60b2cd1e_235514cuda3std3__45__cpo6cbeginE)
_ZN40_INTERNAL_4180aa17_4_k_cu_60b2cd1e_235514cuda3std3__45__cpo6cbeginE:
	.zero		1
	.type		_ZN40_INTERNAL_4180aa17_4_k_cu_60b2cd1e_235514cuda3std3__48in_placeE,@object
	.size		_ZN40_INTERNAL_4180aa17_4_k_cu_60b2cd1e_235514cuda3std3__48in_placeE,(_ZN40_INTERNAL_4180aa17_4_k_cu_60b2cd1e_235514cuda3std6ranges3__45__cpo9iter_moveE - _ZN40_INTERNAL_4180aa17_4_k_cu_60b2cd1e_235514cuda3std3__48in_placeE)
_ZN40_INTERNAL_4180aa17_4_k_cu_60b2cd1e_235514cuda3std3__48in_placeE:
	.zero		1
	.type		_ZN40_INTERNAL_4180aa17_4_k_cu_60b2cd1e_235514cuda3std6ranges3__45__cpo9iter_moveE,@object
	.size		_ZN40_INTERNAL_4180aa17_4_k_cu_60b2cd1e_235514cuda3std6ranges3__45__cpo9iter_moveE,(_ZN40_INTERNAL_4180aa17_4_k_cu_60b2cd1e_235514cuda3std3__45__cpo5beginE - _ZN40_INTERNAL_4180aa17_4_k_cu_60b2cd1e_235514cuda3std6ranges3__45__cpo9iter_moveE)
_ZN40_INTERNAL_4180aa17_4_k_cu_60b2cd1e_235514cuda3std6ranges3__45__cpo9iter_moveE:
	.zero		1
	.type		_ZN40_INTERNAL_4180aa17_4_k_cu_60b2cd1e_235514cuda3std3__45__cpo5beginE,@object
	.size		_ZN40_INTERNAL_4180aa17_4_k_cu_60b2cd1e_235514cuda3std3__45__cpo5beginE,(_ZN40_INTERNAL_4180aa17_4_k_cu_60b2cd1e_235514cuda3std3__442_GLOBAL__N__4180aa17_4_k_cu_60b2cd1e_235516ignoreE - _ZN40_INTERNAL_4180aa17_4_k_cu_60b2cd1e_235514cuda3std3__45__cpo5beginE)
_ZN40_INTERNAL_4180aa17_4_k_cu_60b2cd1e_235514cuda3std3__45__cpo5beginE:
	.zero		1
	.type		_ZN40_INTERNAL_4180aa17_4_k_cu_60b2cd1e_235514cuda3std3__442_GLOBAL__N__4180aa17_4_k_cu_60b2cd1e_235516ignoreE,@object
	.size		_ZN40_INTERNAL_4180aa17_4_k_cu_60b2cd1e_235514cuda3std3__442_GLOBAL__N__4180aa17_4_k_cu_60b2cd1e_235516ignoreE,(_ZN40_INTERNAL_4180aa17_4_k_cu_60b2cd1e_235514cute7productE - _ZN40_INTERNAL_4180aa17_4_k_cu_60b2cd1e_235514cuda3std3__442_GLOBAL__N__4180aa17_4_k_cu_60b2cd1e_235516ignoreE)
_ZN40_INTERNAL_4180aa17_4_k_cu_60b2cd1e_235514cuda3std3__442_GLOBAL__N__4180aa17_4_k_cu_60b2cd1e_235516ignoreE:
	.zero		1
	.type		_ZN40_INTERNAL_4180aa17_4_k_cu_60b2cd1e_235514cute7productE,@object
	.size		_ZN40_INTERNAL_4180aa17_4_k_cu_60b2cd1e_235514cute7productE,(_ZN40_INTERNAL_4180aa17_4_k_cu_60b2cd1e_235514cuda3std3__45__cpo3endE - _ZN40_INTERNAL_4180aa17_4_k_cu_60b2cd1e_235514cute7productE)
_ZN40_INTERNAL_4180aa17_4_k_cu_60b2cd1e_235514cute7productE:
	.zero		1
	.type		_ZN40_INTERNAL_4180aa17_4_k_cu_60b2cd1e_235514cuda3std3__45__cpo3endE,@object
	.size		_ZN40_INTERNAL_4180aa17_4_k_cu_60b2cd1e_235514cuda3std3__45__cpo3endE,(_ZN40_INTERNAL_4180aa17_4_k_cu_60b2cd1e_235514cuda3std3__419piecewise_constructE - _ZN40_INTERNAL_4180aa17_4_k_cu_60b2cd1e_235514cuda3std3__45__cpo3endE)
_ZN40_INTERNAL_4180aa17_4_k_cu_60b2cd1e_235514cuda3std3__45__cpo3endE:
	.zero		1
	.type		_ZN40_INTERNAL_4180aa17_4_k_cu_60b2cd1e_235514cuda3std3__419piecewise_constructE,@object
	.size		_ZN40_INTERNAL_4180aa17_4_k_cu_60b2cd1e_235514cuda3std3__419piecewise_constructE,(_ZN40_INTERNAL_4180aa17_4_k_cu_60b2cd1e_235514cuda3std3__45__cpo4cendE - _ZN40_INTERNAL_4180aa17_4_k_cu_60b2cd1e_235514cuda3std3__419piecewise_constructE)
_ZN40_INTERNAL_4180aa17_4_k_cu_60b2cd1e_235514cuda3std3__419piecewise_constructE:
	.zero		1
	.type		_ZN40_INTERNAL_4180aa17_4_k_cu_60b2cd1e_235514cuda3std3__45__cpo4cendE,@object
	.size		_ZN40_INTERNAL_4180aa17_4_k_cu_60b2cd1e_235514cuda3std3__45__cpo4cendE,(_ZN40_INTERNAL_4180aa17_4_k_cu_60b2cd1e_235514cuda3std6ranges3__45__cpo4swapE - _ZN40_INTERNAL_4180aa17_4_k_cu_60b2cd1e_235514cuda3std3__45__cpo4cendE)
_ZN40_INTERNAL_4180aa17_4_k_cu_60b2cd1e_235514cuda3std3__45__cpo4cendE:
	.zero		1
	.type		_ZN40_INTERNAL_4180aa17_4_k_cu_60b2cd1e_235514cuda3std6ranges3__45__cpo4swapE,@object
	.size		_ZN40_INTERNAL_4180aa17_4_k_cu_60b2cd1e_235514cuda3std6ranges3__45__cpo4swapE,(.L_7 - _ZN40_INTERNAL_4180aa17_4_k_cu_60b2cd1e_235514cuda3std6ranges3__45__cpo4swapE)
_ZN40_INTERNAL_4180aa17_4_k_cu_60b2cd1e_235514cuda3std6ranges3__45__cpo4swapE:
	.zero		1
.L_7:


//--------------------- .nv.constant0._ZN7cutlass13device_kernelINS_4gemm6kernel13GemmUniversalIN4cute5tupleIJiiiiEEENS1_10collective13CollectiveMmaINS1_37MainloopSm90TmaGmmaWarpSpecializedFP8ILi28ENS5_IJNS4_1CILi1EEESB_SB_EEENS1_35KernelTmaWarpSpecializedCooperativeEEENS5_IJNSA_ILi128EEESF_NSA_ILi32EEEEEENS_12float_e5m2_tENS5_IJlSB_lEEENS_12float_e4m3_tESJ_NS4_8TiledMMAINS4_8MMA_AtomIJNS4_4SM904GMMA31MMA_64x128x32_F32E5M2E4M3_SS_TNILNSO_7ScaleInE1ELSQ_1EEEEEENS4_6LayoutINS5_IJNSA_ILi2EEESB_SB_EEENS5_IJSB_NSA_ILi0EEESW_EEEEENS5_IJNS4_10UnderscoreESZ_SZ_EEEEENS4_13SM90_TMA_LOADENS4_14ComposedLayoutINS4_7SwizzleILi1ELi4ELi3EEENS4_18smem_ptr_flag_bitsILi8EEENST_INS5_IJNSA_ILi8EEESG_EEENS5_IJSG_SB_EEEEEEEvNS4_8identityES12_S1C_vS1D_EENS_8epilogue10collective6detail29Sm90TmaWarpSpecializedAdapterINS1G_15DefaultEpilogueISI_SJ_SJ_NS1F_6thread17LinearCombinationISI_Li1EffLNS1K_9ScaleType4KindE0ELNS_15FloatRoundStyleE2ESI_EENS1_15EpilogueDefaultEEEEEvvEEEEvNT_6ParamsE --------------------------
	.section	.nv.constant0._ZN7cutlass13device_kernelINS_4gemm6kernel13GemmUniversalIN4cute5tupleIJiiiiEEENS1_10collective13CollectiveMmaINS1_37MainloopSm90TmaGmmaWarpSpecializedFP8ILi28ENS5_IJNS4_1CILi1EEESB_SB_EEENS1_35KernelTmaWarpSpecializedCooperativeEEENS5_IJNSA_ILi128EEESF_NSA_ILi32EEEEEENS_12float_e5m2_tENS5_IJlSB_lEEENS_12float_e4m3_tESJ_NS4_8TiledMMAINS4_8MMA_AtomIJNS4_4SM904GMMA31MMA_64x128x32_F32E5M2E4M3_SS_TNILNSO_7ScaleInE1ELSQ_1EEEEEENS4_6LayoutINS5_IJNSA_ILi2EEESB_SB_EEENS5_IJSB_NSA_ILi0EEESW_EEEEENS5_IJNS4_10UnderscoreESZ_SZ_EEEEENS4_13SM90_TMA_LOADENS4_14ComposedLayoutINS4_7SwizzleILi1ELi4ELi3EEENS4_18smem_ptr_flag_bitsILi8EEENST_INS5_IJNSA_ILi8EEESG_EEENS5_IJSG_SB_EEEEEEEvNS4_8identityES12_S1C_vS1D_EENS_8epilogue10collective6detail29Sm90TmaWarpSpecializedAdapterINS1G_15DefaultEpilogueISI_SJ_SJ_NS1F_6thread17LinearCombinationISI_Li1EffLNS1K_9ScaleType4KindE0ELNS_15FloatRoundStyleE2ESI_EENS1_15EpilogueDefaultEEEEEvvEEEEvNT_6ParamsE,"a",@progbits
	.sectionflags	@""
	.align	4
.nv.constant0._ZN7cutlass13device_kernelINS_4gemm6kernel13GemmUniversalIN4cute5tupleIJiiiiEEENS1_10collective13CollectiveMmaINS1_37MainloopSm90TmaGmmaWarpSpecializedFP8ILi28ENS5_IJNS4_1CILi1EEESB_SB_EEENS1_35KernelTmaWarpSpecializedCooperativeEEENS5_IJNSA_ILi128EEESF_NSA_ILi32EEEEEENS_12float_e5m2_tENS5_IJlSB_lEEENS_12float_e4m3_tESJ_NS4_8TiledMMAINS4_8MMA_AtomIJNS4_4SM904GMMA31MMA_64x128x32_F32E5M2E4M3_SS_TNILNSO_7ScaleInE1ELSQ_1EEEEEENS4_6LayoutINS5_IJNSA_ILi2EEESB_SB_EEENS5_IJSB_NSA_ILi0EEESW_EEEEENS5_IJNS4_10UnderscoreESZ_SZ_EEEEENS4_13SM90_TMA_LOADENS4_14ComposedLayoutINS4_7SwizzleILi1ELi4ELi3EEENS4_18smem_ptr_flag_bitsILi8EEENST_INS5_IJNSA_ILi8EEESG_EEENS5_IJSG_SB_EEEEEEEvNS4_8identityES12_S1C_vS1D_EENS_8epilogue10collective6detail29Sm90TmaWarpSpecializedAdapterINS1G_15DefaultEpilogueISI_SJ_SJ_NS1F_6thread17LinearCombinationISI_Li1EffLNS1K_9ScaleType4KindE0ELNS_15FloatRoundStyleE2ESI_EENS1_15EpilogueDefaultEEEEEvvEEEEvNT_6ParamsE:
	.zero		1664


//--------------------- SYMBOLS --------------------------

	.type		.nv.reservedSmem.offset0,@object
	.size		.nv.reservedSmem.offset0,0x4
